	.target	sm_100a

	.elftype	@"ET_EXEC"


//--------------------- .note.nv.tkinfo           --------------------------
	.section	.note.nv.tkinfo,"",@"SHT_NOTE"
	.sectionflags	@"SHF_NOTE_NV_TKINFO"
	.tkinfo
        /*0018*/ 	.word	0x00000002
        /*0030*/ 	.string	""
        /*0030*/ 	.string	"ptxas"
        /*0030*/ 	.string	"Cuda compilation tools, release 13.0, V13.0.88"
        /*0030*/ 	.string	"Build cuda_13.0.r13.0/compiler.36424714_0"
        /*0030*/ 	.string	"-arch sm_100a -m 64 "



//--------------------- .note.nv.cuinfo           --------------------------
	.section	.note.nv.cuinfo,"",@"SHT_NOTE"
	.sectionflags	@"SHF_NOTE_NV_CUINFO"
        /*0018*/ 	.short	0x0002
        /*001a*/ 	.short	0x0064
        /*001c*/ 	.short	0x0082
	.zero		2


//--------------------- .nv.info                  --------------------------
	.section	.nv.info,"",@"SHT_CUDA_INFO"
	.align	4


	//----- nvinfo : EIATTR_REGCOUNT
	.align		4
        /*0000*/ 	.byte	0x04, 0x2f
        /*0002*/ 	.short	(.L_19 - .L_18)
	.align		4
.L_18:
        /*0004*/ 	.word	index@(_ZN7cutlass13device_kernelINS_4gemm6kernel13GemmUniversalIN4cute5tupleIJiiiiEEENS1_10collective13CollectiveMmaINS1_35MainloopSm100TmaUmmaWarpSpecializedILi13ELi2ELi4ENS5_IJNS4_1CILi2EEENSA_ILi1EEESC_EEEEENS5_IJNSA_ILi64EEESF_SF_EEENS_10bfloat16_tENS5_IJlSC_lEEESH_SI_NS4_8TiledMMAINS4_8MMA_AtomIJNS4_20SM100_MMA_F16BF16_SSISH_SH_fLi64ELi64ELNS4_4UMMA5MajorE0ELSN_0ELNSM_7ScaleInE0ELSO_0EEEEEENS4_6LayoutINS5_IJSC_SC_SC_EEENS5_IJNSA_ILi0EEEST_ST_EEEEENS5_IJNS4_10UnderscoreESW_SW_EEEEENS4_13SM90_TMA_LOADENS4_14ComposedLayoutINS4_7SwizzleILi3ELi4ELi3EEENS4_18smem_ptr_flag_bitsILi16EEENSR_INS5_IJNSA_ILi8EEESF_EEENS5_IJSF_SC_EEEEEEEvNS4_8identityENS4_23SM90_TMA_LOAD_MULTICASTES19_vS1A_EENS_8epilogue10collective18CollectiveEpilogueINS1D_23Sm100TmaWarpSpecializedILi3ELi2ELi16ELb1ELb0EEEJSG_NS5_IJNSR_ISF_SC_EENSR_INSA_ILi32EEESC_EEEEESH_SI_SH_SI_NS1D_6fusion15FusionCallbacksIS1H_NS1M_17LinearCombinationISH_fSH_fLNS_15FloatRoundStyleE2EEESG_S1L_JEEENS4_5SM1004TMEM4LOAD26SM100_TMEM_LOAD_16dp256b4xESZ_NS10_INS11_ILi2ELi4ELi3EEES14_NSR_INS5_IJS15_S1J_EEENS5_IJS1J_SC_EEEEEEENS4_17SM75_U32x4_LDSM_NENS4_14SM90_TMA_STOREES20_NS4_17SM90_U32x4_STSM_NENS4_39AutoVectorizingCopyWithAssumedAlignmentILi128EEEEEEvvEEEEvNT_6ParamsE)
        /*0008*/ 	.word	0x00000045


	//----- nvinfo : EIATTR_FRAME_SIZE
	.align		4
.L_19:
        /*000c*/ 	.byte	0x04, 0x11
        /*000e*/ 	.short	(.L_21 - .L_20)
	.align		4
.L_20:
        /*0010*/ 	.word	index@($__internal_2_$__cuda_sm10x_tcgen05_guardrail_trap_unallocated_columns_being_dealloced)
        /*0014*/ 	.word	0x00000000


	//----- nvinfo : EIATTR_FRAME_SIZE
	.align		4
.L_21:
        /*0018*/ 	.byte	0x04, 0x11
        /*001a*/ 	.short	(.L_23 - .L_22)
	.align		4
.L_22:
        /*001c*/ 	.word	index@($__internal_1_$__cuda_sm10x_tcgen05_guardrail_trap_phase_invalid_during_alloc)
        /*0020*/ 	.word	0x00000000


	//----- nvinfo : EIATTR_FRAME_SIZE
	.align		4
.L_23:
        /*0024*/ 	.byte	0x04, 0x11
        /*0026*/ 	.short	(.L_25 - .L_24)
	.align		4
.L_24:
        /*0028*/ 	.word	index@($__internal_0_$__cuda_sm10x_tcgen05_guardrail_trap_col_being_dealloced_not_returned_by_alloc)
        /*002c*/ 	.word	0x00000000


	//----- nvinfo : EIATTR_FRAME_SIZE
	.align		4
.L_25:
        /*0030*/ 	.byte	0x04, 0x11
        /*0032*/ 	.short	(.L_27 - .L_26)
	.align		4
.L_26:
        /*0034*/ 	.word	index@(_ZN7cutlass13device_kernelINS_4gemm6kernel13GemmUniversalIN4cute5tupleIJiiiiEEENS1_10collective13CollectiveMmaINS1_35MainloopSm100TmaUmmaWarpSpecializedILi13ELi2ELi4ENS5_IJNS4_1CILi2EEENSA_ILi1EEESC_EEEEENS5_IJNSA_ILi64EEESF_SF_EEENS_10bfloat16_tENS5_IJlSC_lEEESH_SI_NS4_8TiledMMAINS4_8MMA_AtomIJNS4_20SM100_MMA_F16BF16_SSISH_SH_fLi64ELi64ELNS4_4UMMA5MajorE0ELSN_0ELNSM_7ScaleInE0ELSO_0EEEEEENS4_6LayoutINS5_IJSC_SC_SC_EEENS5_IJNSA_ILi0EEEST_ST_EEEEENS5_IJNS4_10UnderscoreESW_SW_EEEEENS4_13SM90_TMA_LOADENS4_14ComposedLayoutINS4_7SwizzleILi3ELi4ELi3EEENS4_18smem_ptr_flag_bitsILi16EEENSR_INS5_IJNSA_ILi8EEESF_EEENS5_IJSF_SC_EEEEEEEvNS4_8identityENS4_23SM90_TMA_LOAD_MULTICASTES19_vS1A_EENS_8epilogue10collective18CollectiveEpilogueINS1D_23Sm100TmaWarpSpecializedILi3ELi2ELi16ELb1ELb0EEEJSG_NS5_IJNSR_ISF_SC_EENSR_INSA_ILi32EEESC_EEEEESH_SI_SH_SI_NS1D_6fusion15FusionCallbacksIS1H_NS1M_17LinearCombinationISH_fSH_fLNS_15FloatRoundStyleE2EEESG_S1L_JEEENS4_5SM1004TMEM4LOAD26SM100_TMEM_LOAD_16dp256b4xESZ_NS10_INS11_ILi2ELi4ELi3EEES14_NSR_INS5_IJS15_S1J_EEENS5_IJS1J_SC_EEEEEEENS4_17SM75_U32x4_LDSM_NENS4_14SM90_TMA_STOREES20_NS4_17SM90_U32x4_STSM_NENS4_39AutoVectorizingCopyWithAssumedAlignmentILi128EEEEEEvvEEEEvNT_6ParamsE)
        /*0038*/ 	.word	0x00000000


	//----- nvinfo : EIATTR_MIN_STACK_SIZE
	.align		4
.L_27:
        /*003c*/ 	.byte	0x04, 0x12
        /*003e*/ 	.short	(.L_29 - .L_28)
	.align		4
.L_28:
        /*0040*/ 	.word	index@(_ZN7cutlass13device_kernelINS_4gemm6kernel13GemmUniversalIN4cute5tupleIJiiiiEEENS1_10collective13CollectiveMmaINS1_35MainloopSm100TmaUmmaWarpSpecializedILi13ELi2ELi4ENS5_IJNS4_1CILi2EEENSA_ILi1EEESC_EEEEENS5_IJNSA_ILi64EEESF_SF_EEENS_10bfloat16_tENS5_IJlSC_lEEESH_SI_NS4_8TiledMMAINS4_8MMA_AtomIJNS4_20SM100_MMA_F16BF16_SSISH_SH_fLi64ELi64ELNS4_4UMMA5MajorE0ELSN_0ELNSM_7ScaleInE0ELSO_0EEEEEENS4_6LayoutINS5_IJSC_SC_SC_EEENS5_IJNSA_ILi0EEEST_ST_EEEEENS5_IJNS4_10UnderscoreESW_SW_EEEEENS4_13SM90_TMA_LOADENS4_14ComposedLayoutINS4_7SwizzleILi3ELi4ELi3EEENS4_18smem_ptr_flag_bitsILi16EEENSR_INS5_IJNSA_ILi8EEESF_EEENS5_IJSF_SC_EEEEEEEvNS4_8identityENS4_23SM90_TMA_LOAD_MULTICASTES19_vS1A_EENS_8epilogue10collective18CollectiveEpilogueINS1D_23Sm100TmaWarpSpecializedILi3ELi2ELi16ELb1ELb0EEEJSG_NS5_IJNSR_ISF_SC_EENSR_INSA_ILi32EEESC_EEEEESH_SI_SH_SI_NS1D_6fusion15FusionCallbacksIS1H_NS1M_17LinearCombinationISH_fSH_fLNS_15FloatRoundStyleE2EEESG_S1L_JEEENS4_5SM1004TMEM4LOAD26SM100_TMEM_LOAD_16dp256b4xESZ_NS10_INS11_ILi2ELi4ELi3EEES14_NSR_INS5_IJS15_S1J_EEENS5_IJS1J_SC_EEEEEEENS4_17SM75_U32x4_LDSM_NENS4_14SM90_TMA_STOREES20_NS4_17SM90_U32x4_STSM_NENS4_39AutoVectorizingCopyWithAssumedAlignmentILi128EEEEEEvvEEEEvNT_6ParamsE)
        /*0044*/ 	.word	0x00000000
.L_29:


//--------------------- .nv.compat                --------------------------
	.section	.nv.compat,"",@"SHT_CUDA_COMPAT_INFO"
	.align	4
        /*0000*/ 	.byte	0x02, 0x09, 0x01, 0x00, 0x02, 0x02, 0x02, 0x00, 0x02, 0x05, 0x05, 0x00, 0x03, 0x07, 0x01, 0x01
        /*0010*/ 	.byte	0x02, 0x03, 0x01, 0x00, 0x02, 0x06, 0x01, 0x00, 0x04, 0x0b, 0x08, 0x00, 0x09, 0x00, 0x00, 0x00
        /*0020*/ 	.byte	0x00, 0x00, 0x00, 0x00


//--------------------- .nv.info._ZN7cutlass13device_kernelINS_4gemm6kernel13GemmUniversalIN4cute5tupleIJiiiiEEENS1_10collective13CollectiveMmaINS1_35MainloopSm100TmaUmmaWarpSpecializedILi13ELi2ELi4ENS5_IJNS4_1CILi2EEENSA_ILi1EEESC_EEEEENS5_IJNSA_ILi64EEESF_SF_EEENS_10bfloat16_tENS5_IJlSC_lEEESH_SI_NS4_8TiledMMAINS4_8MMA_AtomIJNS4_20SM100_MMA_F16BF16_SSISH_SH_fLi64ELi64ELNS4_4UMMA5MajorE0ELSN_0ELNSM_7ScaleInE0ELSO_0EEEEEENS4_6LayoutINS5_IJSC_SC_SC_EEENS5_IJNSA_ILi0EEEST_ST_EEEEENS5_IJNS4_10UnderscoreESW_SW_EEEEENS4_13SM90_TMA_LOADENS4_14ComposedLayoutINS4_7SwizzleILi3ELi4ELi3EEENS4_18smem_ptr_flag_bitsILi16EEENSR_INS5_IJNSA_ILi8EEESF_EEENS5_IJSF_SC_EEEEEEEvNS4_8identityENS4_23SM90_TMA_LOAD_MULTICASTES19_vS1A_EENS_8epilogue10collective18CollectiveEpilogueINS1D_23Sm100TmaWarpSpecializedILi3ELi2ELi16ELb1ELb0EEEJSG_NS5_IJNSR_ISF_SC_EENSR_INSA_ILi32EEESC_EEEEESH_SI_SH_SI_NS1D_6fusion15FusionCallbacksIS1H_NS1M_17LinearCombinationISH_fSH_fLNS_15FloatRoundStyleE2EEESG_S1L_JEEENS4_5SM1004TMEM4LOAD26SM100_TMEM_LOAD_16dp256b4xESZ_NS10_INS11_ILi2ELi4ELi3EEES14_NSR_INS5_IJS15_S1J_EEENS5_IJS1J_SC_EEEEEEENS4_17SM75_U32x4_LDSM_NENS4_14SM90_TMA_STOREES20_NS4_17SM90_U32x4_STSM_NENS4_39AutoVectorizingCopyWithAssumedAlignmentILi128EEEEEEvvEEEEvNT_6ParamsE --------------------------
	.section	.nv.info._ZN7cutlass13device_kernelINS_4gemm6kernel13GemmUniversalIN4cute5tupleIJiiiiEEENS1_10collective13CollectiveMmaINS1_35MainloopSm100TmaUmmaWarpSpecializedILi13ELi2ELi4ENS5_IJNS4_1CILi2EEENSA_ILi1EEESC_EEEEENS5_IJNSA_ILi64EEESF_SF_EEENS_10bfloat16_tENS5_IJlSC_lEEESH_SI_NS4_8TiledMMAINS4_8MMA_AtomIJNS4_20SM100_MMA_F16BF16_SSISH_SH_fLi64ELi64ELNS4_4UMMA5MajorE0ELSN_0ELNSM_7ScaleInE0ELSO_0EEEEEENS4_6LayoutINS5_IJSC_SC_SC_EEENS5_IJNSA_ILi0EEEST_ST_EEEEENS5_IJNS4_10UnderscoreESW_SW_EEEEENS4_13SM90_TMA_LOADENS4_14ComposedLayoutINS4_7SwizzleILi3ELi4ELi3EEENS4_18smem_ptr_flag_bitsILi16EEENSR_INS5_IJNSA_ILi8EEESF_EEENS5_IJSF_SC_EEEEEEEvNS4_8identityENS4_23SM90_TMA_LOAD_MULTICASTES19_vS1A_EENS_8epilogue10collective18CollectiveEpilogueINS1D_23Sm100TmaWarpSpecializedILi3ELi2ELi16ELb1ELb0EEEJSG_NS5_IJNSR_ISF_SC_EENSR_INSA_ILi32EEESC_EEEEESH_SI_SH_SI_NS1D_6fusion15FusionCallbacksIS1H_NS1M_17LinearCombinationISH_fSH_fLNS_15FloatRoundStyleE2EEESG_S1L_JEEENS4_5SM1004TMEM4LOAD26SM100_TMEM_LOAD_16dp256b4xESZ_NS10_INS11_ILi2ELi4ELi3EEES14_NSR_INS5_IJS15_S1J_EEENS5_IJS1J_SC_EEEEEEENS4_17SM75_U32x4_LDSM_NENS4_14SM90_TMA_STOREES20_NS4_17SM90_U32x4_STSM_NENS4_39AutoVectorizingCopyWithAssumedAlignmentILi128EEEEEEvvEEEEvNT_6ParamsE,"",@"SHT_CUDA_INFO"
	.sectionflags	@""
	.align	4


	//----- nvinfo : EIATTR_CUDA_API_VERSION
	.align		4
        /*0000*/ 	.byte	0x04, 0x37
        /*0002*/ 	.short	(.L_31 - .L_30)
.L_30:
        /*0004*/ 	.word	0x00000082


	//----- nvinfo : EIATTR_KPARAM_INFO
	.align		4
.L_31:
        /*0008*/ 	.byte	0x04, 0x17
        /*000a*/ 	.short	(.L_33 - .L_32)
.L_32:
        /*000c*/ 	.word	0x00000000
        /*0010*/ 	.short	0x0000
        /*0012*/ 	.short	0x0000
        /*0014*/ 	.byte	0x00, 0xf0, 0x01, 0x20


	//----- nvinfo : EIATTR_AT_ENTRY_FRAGMENTS
	.align		4
.L_33:
        /*0018*/ 	.byte	0x04, 0x4f
        /*001a*/ 	.short	(.L_35 - .L_34)


	//   ....[0]....
.L_34:
        /*001c*/ 	.word	0x00000006


	//----- nvinfo : EIATTR_RESERVED_SMEM_USED
	.align		4
.L_35:
        /*0020*/ 	.byte	0x01, 0x41
	.zero		2


	//----- nvinfo : EIATTR_SPARSE_MMA_MASK
	.align		4
        /*0024*/ 	.byte	0x03, 0x50
        /*0026*/ 	.short	0x0000


	//----- nvinfo : EIATTR_TCGEN05_1CTA_USED
	.align		4
        /*0028*/ 	.byte	0x01, 0x51
	.zero		2


	//----- nvinfo : EIATTR_MAXREG_COUNT
	.align		4
        /*002c*/ 	.byte	0x03, 0x1b
        /*002e*/ 	.short	0x00ff


	//----- nvinfo : EIATTR_NUM_BARRIERS
	.align		4
        /*0030*/ 	.byte	0x02, 0x4c
        /*0032*/ 	.byte	0x07
	.zero		1


	//----- nvinfo : EIATTR_EXTERNS
	.align		4
        /*0034*/ 	.byte	0x04, 0x0f
        /*0036*/ 	.short	(.L_37 - .L_36)


	//   ....[0]....
	.align		4
.L_36:
        /*0038*/ 	.word	index@(__assertfail)


	//----- nvinfo : EIATTR_MERCURY_ISA_VERSION
	.align		4
.L_37:
        /*003c*/ 	.byte	0x03, 0x5f
        /*003e*/ 	.short	0x0101


	//----- nvinfo : EIATTR_INT_WARP_WIDE_INSTR_OFFSETS
	.align		4
        /*0040*/ 	.byte	0x04, 0x31
        /*0042*/ 	.short	(.L_39 - .L_38)


	//   ....[0]....
.L_38:
        /*0044*/ 	.word	0x00004320


	//   ....[1]....
        /*0048*/ 	.word	0x00004350


	//   ....[2]....
        /*004c*/ 	.word	0x00004370


	//   ....[3]....
        /*0050*/ 	.word	0x00004ef0


	//   ....[4]....
        /*0054*/ 	.word	0x00005010


	//   ....[5]....
        /*0058*/ 	.word	0x00005160


	//   ....[6]....
        /*005c*/ 	.word	0x00005280


	//----- nvinfo : EIATTR_COOP_GROUP_MASK_REGIDS
	.align		4
.L_39:
        /*0060*/ 	.byte	0x04, 0x29
        /*0062*/ 	.short	(.L_41 - .L_40)


	//   ....[0]....
.L_40:
        /*0064*/ 	.word	0xffffffff


	//   ....[1]....
        /*0068*/ 	.word	0xffffffff


	//   ....[2]....
        /*006c*/ 	.word	0xffffffff


	//   ....[3]....
        /*0070*/ 	.word	0xffffffff


	//   ....[4]....
        /*0074*/ 	.word	0xffffffff


	//   ....[5]....
        /*0078*/ 	.word	0xffffffff


	//   ....[6]....
        /*007c*/ 	.word	0xffffffff


	//   ....[7]....
        /*0080*/ 	.word	0xffffffff


	//   ....[8]....
        /*0084*/ 	.word	0xffffffff


	//   ....[9]....
        /*0088*/ 	.word	0xffffffff


	//   ....[10]....
        /*008c*/ 	.word	0xffffffff


	//   ....[11]....
        /*0090*/ 	.word	0xffffffff


	//   ....[12]....
        /*0094*/ 	.word	0xffffffff


	//   ....[13]....
        /*0098*/ 	.word	0xffffffff


	//----- nvinfo : EIATTR_COOP_GROUP_INSTR_OFFSETS
	.align		4
.L_41:
        /*009c*/ 	.byte	0x04, 0x28
        /*009e*/ 	.short	(.L_43 - .L_42)


	//   ....[0]....
.L_42:
        /*00a0*/ 	.word	0x00000080


	//   ....[1]....
        /*00a4*/ 	.word	0x000004f0


	//   ....[2]....
        /*00a8*/ 	.word	0x000007d0


	//   ....[3]....
        /*00ac*/ 	.word	0x00000950


	//   ....[4]....
        /*00b0*/ 	.word	0x00000a50


	//   ....[5]....
        /*00b4*/ 	.word	0x00000bc0


	//   ....[6]....
        /*00b8*/ 	.word	0x00000d60


	//   ....[7]....
        /*00bc*/ 	.word	0x00000f20


	//   ....[8]....
        /*00c0*/ 	.word	0x00002140


	//   ....[9]....
        /*00c4*/ 	.word	0x00003510


	//   ....[10]....
        /*00c8*/ 	.word	0x00003720


	//   ....[11]....
        /*00cc*/ 	.word	0x00003750


	//   ....[12]....
        /*00d0*/ 	.word	0x00004200


	//   ....[13]....
        /*00d4*/ 	.word	0x00004430


	//----- nvinfo : EIATTR_VRC_CTA_INIT_COUNT
	.align		4
.L_43:
        /*00d8*/ 	.byte	0x02, 0x4a
        /*00da*/ 	.byte	0x80
	.zero		1


	//----- nvinfo : EIATTR_SYSCALL_OFFSETS
	.align		4
        /*00dc*/ 	.byte	0x04, 0x46
        /*00de*/ 	.short	(.L_45 - .L_44)


	//   ....[0]....
.L_44:
        /*00e0*/ 	.word	0x00005fa0


	//   ....[1]....
        /*00e4*/ 	.word	0x00006090


	//   ....[2]....
        /*00e8*/ 	.word	0x000068d0


	//   ....[3]....
        /*00ec*/ 	.word	0x00007220


	//----- nvinfo : EIATTR_MBARRIER_INSTR_OFFSETS
	.align		4
.L_45:
        /*00f0*/ 	.byte	0x04, 0x39
        /*00f2*/ 	.short	(.L_47 - .L_46)


	//   ....[0]....
.L_46:
        /*00f4*/ 	.word	0x00000610
        /*00f8*/ 	.word	0x000000ff
        /*00fc*/ 	.word	0x00000000
        /*0100*/ 	.short	0x0100
        /*0102*/ 	.byte	0x04
	.zero		1


	//   ....[1]....
        /*0104*/ 	.word	0x00000620
        /*0108*/ 	.word	0x000000ff
        /*010c*/ 	.word	0x00000068
        /*0110*/ 	.short	0x0100
        /*0112*/ 	.byte	0x04
	.zero		1


	//   ....[2]....
        /*0114*/ 	.word	0x00000630
        /*0118*/ 	.word	0x000000ff
        /*011c*/ 	.word	0x00000008
        /*0120*/ 	.short	0x0100
        /*0122*/ 	.byte	0x04
	.zero		1


	//   ....[3]....
        /*0124*/ 	.word	0x00000640
        /*0128*/ 	.word	0x000000ff
        /*012c*/ 	.word	0x00000070
        /*0130*/ 	.short	0x0100
        /*0132*/ 	.byte	0x04
	.zero		1


	//   ....[4]....
        /*0134*/ 	.word	0x00000650
        /*0138*/ 	.word	0x000000ff
        /*013c*/ 	.word	0x00000010
        /*0140*/ 	.short	0x0100
        /*0142*/ 	.byte	0x04
	.zero		1


	//   ....[5]....
        /*0144*/ 	.word	0x00000660
        /*0148*/ 	.word	0x000000ff
        /*014c*/ 	.word	0x00000078
        /*0150*/ 	.short	0x0100
        /*0152*/ 	.byte	0x04
	.zero		1


	//   ....[6]....
        /*0154*/ 	.word	0x00000670
        /*0158*/ 	.word	0x000000ff
        /*015c*/ 	.word	0x00000018
        /*0160*/ 	.short	0x0100
        /*0162*/ 	.byte	0x04
	.zero		1


	//   ....[7]....
        /*0164*/ 	.word	0x00000680
        /*0168*/ 	.word	0x000000ff
        /*016c*/ 	.word	0x00000080
        /*0170*/ 	.short	0x0100
        /*0172*/ 	.byte	0x04
	.zero		1


	//   ....[8]....
        /*0174*/ 	.word	0x00000690
        /*0178*/ 	.word	0x000000ff
        /*017c*/ 	.word	0x00000020
        /*0180*/ 	.short	0x0100
        /*0182*/ 	.byte	0x04
	.zero		1


	//   ....[9]....
        /*0184*/ 	.word	0x000006a0
        /*0188*/ 	.word	0x000000ff
        /*018c*/ 	.word	0x00000088
        /*0190*/ 	.short	0x0100
        /*0192*/ 	.byte	0x04
	.zero		1


	//   ....[10]....
        /*0194*/ 	.word	0x000006b0
        /*0198*/ 	.word	0x000000ff
        /*019c*/ 	.word	0x00000028
        /*01a0*/ 	.short	0x0100
        /*01a2*/ 	.byte	0x04
	.zero		1


	//   ....[11]....
        /*01a4*/ 	.word	0x000006c0
        /*01a8*/ 	.word	0x000000ff
        /*01ac*/ 	.word	0x00000090
        /*01b0*/ 	.short	0x0100
        /*01b2*/ 	.byte	0x04
	.zero		1


	//   ....[12]....
        /*01b4*/ 	.word	0x000006d0
        /*01b8*/ 	.word	0x000000ff
        /*01bc*/ 	.word	0x00000030
        /*01c0*/ 	.short	0x0100
        /*01c2*/ 	.byte	0x04
	.zero		1


	//   ....[13]....
        /*01c4*/ 	.word	0x000006e0
        /*01c8*/ 	.word	0x000000ff
        /*01cc*/ 	.word	0x00000098
        /*01d0*/ 	.short	0x0100
        /*01d2*/ 	.byte	0x04
	.zero		1


	//   ....[14]....
        /*01d4*/ 	.word	0x000006f0
        /*01d8*/ 	.word	0x000000ff
        /*01dc*/ 	.word	0x00000038
        /*01e0*/ 	.short	0x0100
        /*01e2*/ 	.byte	0x04
	.zero		1


	//   ....[15]....
        /*01e4*/ 	.word	0x00000700
        /*01e8*/ 	.word	0x000000ff
        /*01ec*/ 	.word	0x000000a0
        /*01f0*/ 	.short	0x0100
        /*01f2*/ 	.byte	0x04
	.zero		1


	//   ....[16]....
        /*01f4*/ 	.word	0x00000710
        /*01f8*/ 	.word	0x000000ff
        /*01fc*/ 	.word	0x00000040
        /*0200*/ 	.short	0x0100
        /*0202*/ 	.byte	0x04
	.zero		1


	//   ....[17]....
        /*0204*/ 	.word	0x00000720
        /*0208*/ 	.word	0x000000ff
        /*020c*/ 	.word	0x000000a8
        /*0210*/ 	.short	0x0100
        /*0212*/ 	.byte	0x04
	.zero		1


	//   ....[18]....
        /*0214*/ 	.word	0x00000730
        /*0218*/ 	.word	0x000000ff
        /*021c*/ 	.word	0x00000048
        /*0220*/ 	.short	0x0100
        /*0222*/ 	.byte	0x04
	.zero		1


	//   ....[19]....
        /*0224*/ 	.word	0x00000740
        /*0228*/ 	.word	0x000000ff
        /*022c*/ 	.word	0x000000b0
        /*0230*/ 	.short	0x0100
        /*0232*/ 	.byte	0x04
	.zero		1


	//   ....[20]....
        /*0234*/ 	.word	0x00000750
        /*0238*/ 	.word	0x000000ff
        /*023c*/ 	.word	0x00000050
        /*0240*/ 	.short	0x0100
        /*0242*/ 	.byte	0x04
	.zero		1


	//   ....[21]....
        /*0244*/ 	.word	0x00000760
        /*0248*/ 	.word	0x000000ff
        /*024c*/ 	.word	0x000000b8
        /*0250*/ 	.short	0x0100
        /*0252*/ 	.byte	0x04
	.zero		1


	//   ....[22]....
        /*0254*/ 	.word	0x00000770
        /*0258*/ 	.word	0x000000ff
        /*025c*/ 	.word	0x00000058
        /*0260*/ 	.short	0x0100
        /*0262*/ 	.byte	0x04
	.zero		1


	//   ....[23]....
        /*0264*/ 	.word	0x00000780
        /*0268*/ 	.word	0x000000ff
        /*026c*/ 	.word	0x000000c0
        /*0270*/ 	.short	0x0100
        /*0272*/ 	.byte	0x04
	.zero		1


	//   ....[24]....
        /*0274*/ 	.word	0x00000790
        /*0278*/ 	.word	0x000000ff
        /*027c*/ 	.word	0x00000060
        /*0280*/ 	.short	0x0100
        /*0282*/ 	.byte	0x04
	.zero		1


	//   ....[25]....
        /*0284*/ 	.word	0x000007a0
        /*0288*/ 	.word	0x000000ff
        /*028c*/ 	.word	0x000000c8
        /*0290*/ 	.short	0x0100
        /*0292*/ 	.byte	0x04
	.zero		1


	//   ....[26]....
        /*0294*/ 	.word	0x000008e0
        /*0298*/ 	.word	0x000000ff
        /*029c*/ 	.word	0x000000d0
        /*02a0*/ 	.short	0x0100
        /*02a2*/ 	.byte	0x04
	.zero		1


	//   ....[27]....
        /*02a4*/ 	.word	0x000008f0
        /*02a8*/ 	.word	0x000000ff
        /*02ac*/ 	.word	0x000000e8
        /*02b0*/ 	.short	0x0100
        /*02b2*/ 	.byte	0x04
	.zero		1


	//   ....[28]....
        /*02b4*/ 	.word	0x00000900
        /*02b8*/ 	.word	0x000000ff
        /*02bc*/ 	.word	0x000000d8
        /*02c0*/ 	.short	0x0100
        /*02c2*/ 	.byte	0x04
	.zero		1


	//   ....[29]....
        /*02c4*/ 	.word	0x00000910
        /*02c8*/ 	.word	0x000000ff
        /*02cc*/ 	.word	0x000000f0
        /*02d0*/ 	.short	0x0100
        /*02d2*/ 	.byte	0x04
	.zero		1


	//   ....[30]....
        /*02d4*/ 	.word	0x00000920
        /*02d8*/ 	.word	0x000000ff
        /*02dc*/ 	.word	0x000000e0
        /*02e0*/ 	.short	0x0100
        /*02e2*/ 	.byte	0x04
	.zero		1


	//   ....[31]....
        /*02e4*/ 	.word	0x00000930
        /*02e8*/ 	.word	0x000000ff
        /*02ec*/ 	.word	0x000000f8
        /*02f0*/ 	.short	0x0100
        /*02f2*/ 	.byte	0x04
	.zero		1


	//   ....[32]....
        /*02f4*/ 	.word	0x00000a20
        /*02f8*/ 	.word	0x000000ff
        /*02fc*/ 	.word	0x00000100
        /*0300*/ 	.short	0x0100
        /*0302*/ 	.byte	0x06
	.zero		1


	//   ....[33]....
        /*0304*/ 	.word	0x00000a30
        /*0308*/ 	.word	0x000000ff
        /*030c*/ 	.word	0x00000108
        /*0310*/ 	.short	0x0100
        /*0312*/ 	.byte	0x06
	.zero		1


	//   ....[34]....
        /*0314*/ 	.word	0x00000b70
        /*0318*/ 	.word	0x000000ff
        /*031c*/ 	.word	0x00000110
        /*0320*/ 	.short	0x0100
        /*0322*/ 	.byte	0x06
	.zero		1


	//   ....[35]....
        /*0324*/ 	.word	0x00000b80
        /*0328*/ 	.word	0x000000ff
        /*032c*/ 	.word	0x00000120
        /*0330*/ 	.short	0x0100
        /*0332*/ 	.byte	0x06
	.zero		1


	//   ....[36]....
        /*0334*/ 	.word	0x00000b90
        /*0338*/ 	.word	0x000000ff
        /*033c*/ 	.word	0x00000118
        /*0340*/ 	.short	0x0100
        /*0342*/ 	.byte	0x06
	.zero		1


	//   ....[37]....
        /*0344*/ 	.word	0x00000ba0
        /*0348*/ 	.word	0x000000ff
        /*034c*/ 	.word	0x00000128
        /*0350*/ 	.short	0x0100
        /*0352*/ 	.byte	0x06
	.zero		1


	//   ....[38]....
        /*0354*/ 	.word	0x00000cd0
        /*0358*/ 	.word	0x000000ff
        /*035c*/ 	.word	0x00000130
        /*0360*/ 	.short	0x0100
        /*0362*/ 	.byte	0x04
	.zero		1


	//   ....[39]....
        /*0364*/ 	.word	0x00000ce0
        /*0368*/ 	.word	0x000000ff
        /*036c*/ 	.word	0x00000150
        /*0370*/ 	.short	0x0100
        /*0372*/ 	.byte	0x04
	.zero		1


	//   ....[40]....
        /*0374*/ 	.word	0x00000cf0
        /*0378*/ 	.word	0x000000ff
        /*037c*/ 	.word	0x00000138
        /*0380*/ 	.short	0x0100
        /*0382*/ 	.byte	0x04
	.zero		1


	//   ....[41]....
        /*0384*/ 	.word	0x00000d00
        /*0388*/ 	.word	0x000000ff
        /*038c*/ 	.word	0x00000158
        /*0390*/ 	.short	0x0100
        /*0392*/ 	.byte	0x04
	.zero		1


	//   ....[42]....
        /*0394*/ 	.word	0x00000d10
        /*0398*/ 	.word	0x000000ff
        /*039c*/ 	.word	0x00000140
        /*03a0*/ 	.short	0x0100
        /*03a2*/ 	.byte	0x04
	.zero		1


	//   ....[43]....
        /*03a4*/ 	.word	0x00000d20
        /*03a8*/ 	.word	0x000000ff
        /*03ac*/ 	.word	0x00000160
        /*03b0*/ 	.short	0x0100
        /*03b2*/ 	.byte	0x04
	.zero		1


	//   ....[44]....
        /*03b4*/ 	.word	0x00000d30
        /*03b8*/ 	.word	0x000000ff
        /*03bc*/ 	.word	0x00000148
        /*03c0*/ 	.short	0x0100
        /*03c2*/ 	.byte	0x04
	.zero		1


	//   ....[45]....
        /*03c4*/ 	.word	0x00000d40
        /*03c8*/ 	.word	0x000000ff
        /*03cc*/ 	.word	0x00000168
        /*03d0*/ 	.short	0x0100
        /*03d2*/ 	.byte	0x04
	.zero		1


	//   ....[46]....
        /*03d4*/ 	.word	0x00000e30
        /*03d8*/ 	.word	0x000000ff
        /*03dc*/ 	.word	0x00000170
        /*03e0*/ 	.short	0x0100
        /*03e2*/ 	.byte	0x04
	.zero		1


	//   ....[47]....
        /*03e4*/ 	.word	0x00000e40
        /*03e8*/ 	.word	0x000000ff
        /*03ec*/ 	.word	0x00000180
        /*03f0*/ 	.short	0x0100
        /*03f2*/ 	.byte	0x04
	.zero		1


	//   ....[48]....
        /*03f4*/ 	.word	0x00000e50
        /*03f8*/ 	.word	0x000000ff
        /*03fc*/ 	.word	0x00000178
        /*0400*/ 	.short	0x0100
        /*0402*/ 	.byte	0x04
	.zero		1


	//   ....[49]....
        /*0404*/ 	.word	0x00000e60
        /*0408*/ 	.word	0x000000ff
        /*040c*/ 	.word	0x00000188
        /*0410*/ 	.short	0x0100
        /*0412*/ 	.byte	0x04
	.zero		1


	//   ....[50]....
        /*0414*/ 	.word	0x000019a0
        /*0418*/ 	.word	0x00000000
        /*041c*/ 	.word	0x00000180
        /*0420*/ 	.short	0x010a
        /*0422*/ 	.byte	0xff
	.zero		1


	//   ....[51]....
        /*0424*/ 	.word	0x000019d0
        /*0428*/ 	.word	0x00000000
        /*042c*/ 	.word	0x00000170
        /*0430*/ 	.short	0x0101
        /*0432*/ 	.byte	0xff
	.zero		1


	//   ....[52]....
        /*0434*/ 	.word	0x00001aa0
        /*0438*/ 	.word	0x000000ff
        /*043c*/ 	.word	0x00000068
        /*0440*/ 	.short	0x010a
        /*0442*/ 	.byte	0x04
	.zero		1


	//   ....[53]....
        /*0444*/ 	.word	0x00001b20
        /*0448*/ 	.word	0x000000ff
        /*044c*/ 	.word	0x00000068
        /*0450*/ 	.short	0x010a
        /*0452*/ 	.byte	0x21
	.zero		1


	//   ....[54]....
        /*0454*/ 	.word	0x00001cb0
        /*0458*/ 	.word	0x000000ff
        /*045c*/ 	.word	0x00000068
        /*0460*/ 	.short	0x010a
        /*0462*/ 	.byte	0x08
	.zero		1


	//   ....[55]....
        /*0464*/ 	.word	0x00001de0
        /*0468*/ 	.word	0x000000ff
        /*046c*/ 	.word	0x00000108
        /*0470*/ 	.short	0x0101
        /*0472*/ 	.byte	0x06
	.zero		1


	//   ....[56]....
        /*0474*/ 	.word	0x00001e00
        /*0478*/ 	.word	0x000000ff
        /*047c*/ 	.word	0x00000068
        /*0480*/ 	.short	0x010a
        /*0482*/ 	.byte	0x04
	.zero		1


	//   ....[57]....
        /*0484*/ 	.word	0x00001e80
        /*0488*/ 	.word	0x000000ff
        /*048c*/ 	.word	0x00000068
        /*0490*/ 	.short	0x010a
        /*0492*/ 	.byte	0x11
	.zero		1


	//   ....[58]....
        /*0494*/ 	.word	0x00002030
        /*0498*/ 	.word	0x000000ff
        /*049c*/ 	.word	0x00000068
        /*04a0*/ 	.short	0x010a
        /*04a2*/ 	.byte	0x07
	.zero		1


	//   ....[59]....
        /*04a4*/ 	.word	0x00002170
        /*04a8*/ 	.word	0x00000003
        /*04ac*/ 	.word	0x00000110
        /*04b0*/ 	.short	0x010a
        /*04b2*/ 	.byte	0xff
	.zero		1


	//   ....[60]....
        /*04b4*/ 	.word	0x000022c0
        /*04b8*/ 	.word	0x00000000
        /*04bc*/ 	.word	0x00000000
        /*04c0*/ 	.short	0x0101
        /*04c2*/ 	.byte	0xff
	.zero		1


	//   ....[61]....
        /*04c4*/ 	.word	0x00002880
        /*04c8*/ 	.word	0x000000ff
        /*04cc*/ 	.word	0x00000000
        /*04d0*/ 	.short	0x010a
        /*04d2*/ 	.byte	0x04
	.zero		1


	//   ....[62]....
        /*04d4*/ 	.word	0x00002910
        /*04d8*/ 	.word	0x000000ff
        /*04dc*/ 	.word	0x00000000
        /*04e0*/ 	.short	0x010a
        /*04e2*/ 	.byte	0x05
	.zero		1


	//   ....[63]....
        /*04e4*/ 	.word	0x000029a0
        /*04e8*/ 	.word	0x000000ff
        /*04ec*/ 	.word	0x00000000
        /*04f0*/ 	.short	0x010a
        /*04f2*/ 	.byte	0x05
	.zero		1


	//   ....[64]....
        /*04f4*/ 	.word	0x00002a30
        /*04f8*/ 	.word	0x000000ff
        /*04fc*/ 	.word	0x00000000
        /*0500*/ 	.short	0x010a
        /*0502*/ 	.byte	0x05
	.zero		1


	//   ....[65]....
        /*0504*/ 	.word	0x00002ac0
        /*0508*/ 	.word	0x000000ff
        /*050c*/ 	.word	0x00000000
        /*0510*/ 	.short	0x010a
        /*0512*/ 	.byte	0x05
	.zero		1


	//   ....[66]....
        /*0514*/ 	.word	0x00002b50
        /*0518*/ 	.word	0x000000ff
        /*051c*/ 	.word	0x00000000
        /*0520*/ 	.short	0x010a
        /*0522*/ 	.byte	0x05
	.zero		1


	//   ....[67]....
        /*0524*/ 	.word	0x00002be0
        /*0528*/ 	.word	0x000000ff
        /*052c*/ 	.word	0x00000000
        /*0530*/ 	.short	0x010a
        /*0532*/ 	.byte	0x05
	.zero		1


	//   ....[68]....
        /*0534*/ 	.word	0x00002c70
        /*0538*/ 	.word	0x000000ff
        /*053c*/ 	.word	0x00000000
        /*0540*/ 	.short	0x010a
        /*0542*/ 	.byte	0x05
	.zero		1


	//   ....[69]....
        /*0544*/ 	.word	0x00002d00
        /*0548*/ 	.word	0x000000ff
        /*054c*/ 	.word	0x00000000
        /*0550*/ 	.short	0x010a
        /*0552*/ 	.byte	0x05
	.zero		1


	//   ....[70]....
        /*0554*/ 	.word	0x00002d90
        /*0558*/ 	.word	0x000000ff
        /*055c*/ 	.word	0x00000000
        /*0560*/ 	.short	0x010a
        /*0562*/ 	.byte	0x05
	.zero		1


	//   ....[71]....
        /*0564*/ 	.word	0x00002e20
        /*0568*/ 	.word	0x000000ff
        /*056c*/ 	.word	0x00000000
        /*0570*/ 	.short	0x010a
        /*0572*/ 	.byte	0x05
	.zero		1


	//   ....[72]....
        /*0574*/ 	.word	0x00002eb0
        /*0578*/ 	.word	0x000000ff
        /*057c*/ 	.word	0x00000000
        /*0580*/ 	.short	0x010a
        /*0582*/ 	.byte	0x05
	.zero		1


	//   ....[73]....
        /*0584*/ 	.word	0x00002f50
        /*0588*/ 	.word	0x00000000
        /*058c*/ 	.word	0x00000000
        /*0590*/ 	.short	0x010a
        /*0592*/ 	.byte	0xff
	.zero		1


	//   ....[74]....
        /*0594*/ 	.word	0x00003070
        /*0598*/ 	.word	0x00000002
        /*059c*/ 	.word	0x00000170
        /*05a0*/ 	.short	0x010a
        /*05a2*/ 	.byte	0xff
	.zero		1


	//   ....[75]....
        /*05a4*/ 	.word	0x000030e0
        /*05a8*/ 	.word	0x00000002
        /*05ac*/ 	.word	0x00000000
        /*05b0*/ 	.short	0x0101
        /*05b2*/ 	.byte	0xff
	.zero		1


	//   ....[76]....
        /*05b4*/ 	.word	0x00003100
        /*05b8*/ 	.word	0x000000ff
        /*05bc*/ 	.word	0x00000120
        /*05c0*/ 	.short	0x010a
        /*05c2*/ 	.byte	0x04
	.zero		1


	//   ....[77]....
        /*05c4*/ 	.word	0x00003220
        /*05c8*/ 	.word	0x00000002
        /*05cc*/ 	.word	0x00000110
        /*05d0*/ 	.short	0x010a
        /*05d2*/ 	.byte	0xff
	.zero		1


	//   ....[78]....
        /*05d4*/ 	.word	0x00003320
        /*05d8*/ 	.word	0x00000002
        /*05dc*/ 	.word	0x00000000
        /*05e0*/ 	.short	0x0101
        /*05e2*/ 	.byte	0xff
	.zero		1


	//   ....[79]....
        /*05e4*/ 	.word	0x000033b0
        /*05e8*/ 	.word	0x000000ff
        /*05ec*/ 	.word	0x00000120
        /*05f0*/ 	.short	0x0106
        /*05f2*/ 	.byte	0x04
	.zero		1


	//   ....[80]....
        /*05f4*/ 	.word	0x000033d0
        /*05f8*/ 	.word	0x000000ff
        /*05fc*/ 	.word	0x00000120
        /*0600*/ 	.short	0x010a
        /*0602*/ 	.byte	0x04
	.zero		1


	//   ....[81]....
        /*0604*/ 	.word	0x00003460
        /*0608*/ 	.word	0x000000ff
        /*060c*/ 	.word	0x00000120
        /*0610*/ 	.short	0x0106
        /*0612*/ 	.byte	0x07
	.zero		1


	//   ....[82]....
        /*0614*/ 	.word	0x000034a0
        /*0618*/ 	.word	0x00000000
        /*061c*/ 	.word	0x00000120
        /*0620*/ 	.short	0x010a
        /*0622*/ 	.byte	0xff
	.zero		1


	//   ....[83]....
        /*0624*/ 	.word	0x000039f0
        /*0628*/ 	.word	0x00000000
        /*062c*/ 	.word	0x00000110
        /*0630*/ 	.short	0x010a
        /*0632*/ 	.byte	0xff
	.zero		1


	//   ....[84]....
        /*0634*/ 	.word	0x00003af0
        /*0638*/ 	.word	0x00000003
        /*063c*/ 	.word	0x00000000
        /*0640*/ 	.short	0x0101
        /*0642*/ 	.byte	0xff
	.zero		1


	//   ....[85]....
        /*0644*/ 	.word	0x00003b00
        /*0648*/ 	.word	0x000000ff
        /*064c*/ 	.word	0x00000000
        /*0650*/ 	.short	0x010a
        /*0652*/ 	.byte	0x04
	.zero		1


	//   ....[86]....
        /*0654*/ 	.word	0x00003b80
        /*0658*/ 	.word	0x000000ff
        /*065c*/ 	.word	0x00000150
        /*0660*/ 	.short	0x010a
        /*0662*/ 	.byte	0x1f
	.zero		1


	//   ....[87]....
        /*0664*/ 	.word	0x00003c60
        /*0668*/ 	.word	0x000000ff
        /*066c*/ 	.word	0x00000000
        /*0670*/ 	.short	0x010a
        /*0672*/ 	.byte	0x05
	.zero		1


	//   ....[88]....
        /*0674*/ 	.word	0x00003da0
        /*0678*/ 	.word	0x000000ff
        /*067c*/ 	.word	0x00000000
        /*0680*/ 	.short	0x010a
        /*0682*/ 	.byte	0x04
	.zero		1


	//   ....[89]....
        /*0684*/ 	.word	0x00004030
        /*0688*/ 	.word	0x000000ff
        /*068c*/ 	.word	0x00000000
        /*0690*/ 	.short	0x010a
        /*0692*/ 	.byte	0x04
	.zero		1


	//   ....[90]....
        /*0694*/ 	.word	0x000040c0
        /*0698*/ 	.word	0x000000ff
        /*069c*/ 	.word	0x00000000
        /*06a0*/ 	.short	0x010a
        /*06a2*/ 	.byte	0x05
	.zero		1


	//   ....[91]....
        /*06a4*/ 	.word	0x00004150
        /*06a8*/ 	.word	0x000000ff
        /*06ac*/ 	.word	0x00000000
        /*06b0*/ 	.short	0x010a
        /*06b2*/ 	.byte	0x05
	.zero		1


	//   ....[92]....
        /*06b4*/ 	.word	0x000041e0
        /*06b8*/ 	.word	0x000000ff
        /*06bc*/ 	.word	0x00000000
        /*06c0*/ 	.short	0x010a
        /*06c2*/ 	.byte	0x04
	.zero		1


	//   ....[93]....
        /*06c4*/ 	.word	0x000046c0
        /*06c8*/ 	.word	0x00000008
        /*06cc*/ 	.word	0x00000110
        /*06d0*/ 	.short	0x010a
        /*06d2*/ 	.byte	0xff
	.zero		1


	//   ....[94]....
        /*06d4*/ 	.word	0x00004830
        /*06d8*/ 	.word	0x00000000
        /*06dc*/ 	.word	0x00000000
        /*06e0*/ 	.short	0x0101
        /*06e2*/ 	.byte	0xff
	.zero		1


	//   ....[95]....
        /*06e4*/ 	.word	0x00004d00
        /*06e8*/ 	.word	0x000000ff
        /*06ec*/ 	.word	0x00000108
        /*06f0*/ 	.short	0x010a
        /*06f2*/ 	.byte	0x18
	.zero		1


	//   ....[96]....
        /*06f4*/ 	.word	0x00004ed0
        /*06f8*/ 	.word	0x000000ff
        /*06fc*/ 	.word	0x000000e8
        /*0700*/ 	.short	0x010a
        /*0702*/ 	.byte	0x04
	.zero		1


	//   ....[97]....
        /*0704*/ 	.word	0x000050b0
        /*0708*/ 	.word	0x000000ff
        /*070c*/ 	.word	0x000000d0
        /*0710*/ 	.short	0x010b
        /*0712*/ 	.byte	0x04
	.zero		1


	//   ....[98]....
        /*0714*/ 	.word	0x000050c0
        /*0718*/ 	.word	0x000000ff
        /*071c*/ 	.word	0x00000000
        /*0720*/ 	.short	0x0101
        /*0722*/ 	.byte	0x07
	.zero		1


	//   ....[99]....
        /*0724*/ 	.word	0x000050d0
        /*0728*/ 	.word	0x000000ff
        /*072c*/ 	.word	0x000000e8
        /*0730*/ 	.short	0x010a
        /*0732*/ 	.byte	0x05
	.zero		1


	//   ....[100]....
        /*0734*/ 	.word	0x00005320
        /*0738*/ 	.word	0x000000ff
        /*073c*/ 	.word	0x000000d0
        /*0740*/ 	.short	0x010b
        /*0742*/ 	.byte	0x05
	.zero		1


	//   ....[101]....
        /*0744*/ 	.word	0x00005330
        /*0748*/ 	.word	0x000000ff
        /*074c*/ 	.word	0x00000000
        /*0750*/ 	.short	0x0101
        /*0752*/ 	.byte	0x04
	.zero		1


	//   ....[102]....
        /*0754*/ 	.word	0x00005380
        /*0758*/ 	.word	0x000000ff
        /*075c*/ 	.word	0x00000000
        /*0760*/ 	.short	0x010a
        /*0762*/ 	.byte	0x04
	.zero		1


	//   ....[103]....
        /*0764*/ 	.word	0x00005410
        /*0768*/ 	.word	0x000000ff
        /*076c*/ 	.word	0x00000000
        /*0770*/ 	.short	0x010a
        /*0772*/ 	.byte	0x05
	.zero		1


	//   ....[104]....
        /*0774*/ 	.word	0x000054b0
        /*0778*/ 	.word	0x00000000
        /*077c*/ 	.word	0x00000000
        /*0780*/ 	.short	0x010a
        /*0782*/ 	.byte	0xff
	.zero		1


	//   ....[105]....
        /*0784*/ 	.word	0x00005810
        /*0788*/ 	.word	0x00000000
        /*078c*/ 	.word	0x00000110
        /*0790*/ 	.short	0x010a
        /*0792*/ 	.byte	0xff
	.zero		1


	//   ....[106]....
        /*0794*/ 	.word	0x000058e0
        /*0798*/ 	.word	0x00000000
        /*079c*/ 	.word	0x00000000
        /*07a0*/ 	.short	0x0101
        /*07a2*/ 	.byte	0xff
	.zero		1


	//   ....[107]....
        /*07a4*/ 	.word	0x000064f0
        /*07a8*/ 	.word	0x00000002
        /*07ac*/ 	.word	0x000000d0
        /*07b0*/ 	.short	0x010a
        /*07b2*/ 	.byte	0xff
	.zero		1


	//   ....[108]....
        /*07b4*/ 	.word	0x00006530
        /*07b8*/ 	.word	0x0000001b
        /*07bc*/ 	.word	0x00000130
        /*07c0*/ 	.short	0x010a
        /*07c2*/ 	.byte	0xff
	.zero		1


	//   ....[109]....
        /*07c4*/ 	.word	0x00006620
        /*07c8*/ 	.word	0x00000002
        /*07cc*/ 	.word	0x000000d0
        /*07d0*/ 	.short	0x010a
        /*07d2*/ 	.byte	0xff
	.zero		1


	//   ....[110]....
        /*07d4*/ 	.word	0x000067b0
        /*07d8*/ 	.word	0x0000001b
        /*07dc*/ 	.word	0x00000130
        /*07e0*/ 	.short	0x010a
        /*07e2*/ 	.byte	0xff
	.zero		1


	//   ....[111]....
        /*07e4*/ 	.word	0x00006f80
        /*07e8*/ 	.word	0x00000000
        /*07ec*/ 	.word	0x00000000
        /*07f0*/ 	.short	0x0101
        /*07f2*/ 	.byte	0xff
	.zero		1


	//   ....[112]....
        /*07f4*/ 	.word	0x00006f90
        /*07f8*/ 	.word	0x00000002
        /*07fc*/ 	.word	0x000000d0
        /*0800*/ 	.short	0x010a
        /*0802*/ 	.byte	0xff
	.zero		1


	//   ....[113]....
        /*0804*/ 	.word	0x00007050
        /*0808*/ 	.word	0x00000002
        /*080c*/ 	.word	0x000000d0
        /*0810*/ 	.short	0x010a
        /*0812*/ 	.byte	0xff
	.zero		1


	//   ....[114]....
        /*0814*/ 	.word	0x000073f0
        /*0818*/ 	.word	0x000000ff
        /*081c*/ 	.word	0x00000000
        /*0820*/ 	.short	0x0101
        /*0822*/ 	.byte	0x04
	.zero		1


	//   ....[115]....
        /*0824*/ 	.word	0x00007950
        /*0828*/ 	.word	0x00000000
        /*082c*/ 	.word	0x00000000
        /*0830*/ 	.short	0x0101
        /*0832*/ 	.byte	0xff
	.zero		1


	//   ....[116]....
        /*0834*/ 	.word	0x00007c00
        /*0838*/ 	.word	0x000000ff
        /*083c*/ 	.word	0x00000000
        /*0840*/ 	.short	0x0101
        /*0842*/ 	.byte	0x04
	.zero		1


	//   ....[117]....
        /*0844*/ 	.word	0x00007c20
        /*0848*/ 	.word	0x00000000
        /*084c*/ 	.word	0x00000180
        /*0850*/ 	.short	0x010a
        /*0852*/ 	.byte	0xff
	.zero		1


	//   ....[118]....
        /*0854*/ 	.word	0x00007c80
        /*0858*/ 	.word	0x00000000
        /*085c*/ 	.word	0x00000068
        /*0860*/ 	.short	0x010a
        /*0862*/ 	.byte	0xff
	.zero		1


	//   ....[119]....
        /*0864*/ 	.word	0x00007ce0
        /*0868*/ 	.word	0x00000000
        /*086c*/ 	.word	0x00000068
        /*0870*/ 	.short	0x010a
        /*0872*/ 	.byte	0xff
	.zero		1


	//   ....[120]....
        /*0874*/ 	.word	0x00007d30
        /*0878*/ 	.word	0x00000003
        /*087c*/ 	.word	0x00000110
        /*0880*/ 	.short	0x010a
        /*0882*/ 	.byte	0xff
	.zero		1


	//   ....[121]....
        /*0884*/ 	.word	0x00007d90
        /*0888*/ 	.word	0x00000000
        /*088c*/ 	.word	0x00000000
        /*0890*/ 	.short	0x010a
        /*0892*/ 	.byte	0xff
	.zero		1


	//   ....[122]....
        /*0894*/ 	.word	0x00007df0
        /*0898*/ 	.word	0x00000000
        /*089c*/ 	.word	0x00000000
        /*08a0*/ 	.short	0x010a
        /*08a2*/ 	.byte	0xff
	.zero		1


	//   ....[123]....
        /*08a4*/ 	.word	0x00007e50
        /*08a8*/ 	.word	0x00000000
        /*08ac*/ 	.word	0x00000000
        /*08b0*/ 	.short	0x010a
        /*08b2*/ 	.byte	0xff
	.zero		1


	//   ....[124]....
        /*08b4*/ 	.word	0x00007eb0
        /*08b8*/ 	.word	0x00000000
        /*08bc*/ 	.word	0x00000000
        /*08c0*/ 	.short	0x010a
        /*08c2*/ 	.byte	0xff
	.zero		1


	//   ....[125]....
        /*08c4*/ 	.word	0x00007f10
        /*08c8*/ 	.word	0x00000000
        /*08cc*/ 	.word	0x00000000
        /*08d0*/ 	.short	0x010a
        /*08d2*/ 	.byte	0xff
	.zero		1


	//   ....[126]....
        /*08d4*/ 	.word	0x00007f70
        /*08d8*/ 	.word	0x00000000
        /*08dc*/ 	.word	0x00000000
        /*08e0*/ 	.short	0x010a
        /*08e2*/ 	.byte	0xff
	.zero		1


	//   ....[127]....
        /*08e4*/ 	.word	0x00007fd0
        /*08e8*/ 	.word	0x00000000
        /*08ec*/ 	.word	0x00000000
        /*08f0*/ 	.short	0x010a
        /*08f2*/ 	.byte	0xff
	.zero		1


	//   ....[128]....
        /*08f4*/ 	.word	0x00008030
        /*08f8*/ 	.word	0x00000000
        /*08fc*/ 	.word	0x00000000
        /*0900*/ 	.short	0x010a
        /*0902*/ 	.byte	0xff
	.zero		1


	//   ....[129]....
        /*0904*/ 	.word	0x00008090
        /*0908*/ 	.word	0x00000000
        /*090c*/ 	.word	0x00000000
        /*0910*/ 	.short	0x010a
        /*0912*/ 	.byte	0xff
	.zero		1


	//   ....[130]....
        /*0914*/ 	.word	0x000080f0
        /*0918*/ 	.word	0x00000000
        /*091c*/ 	.word	0x00000000
        /*0920*/ 	.short	0x010a
        /*0922*/ 	.byte	0xff
	.zero		1


	//   ....[131]....
        /*0924*/ 	.word	0x00008150
        /*0928*/ 	.word	0x00000000
        /*092c*/ 	.word	0x00000000
        /*0930*/ 	.short	0x010a
        /*0932*/ 	.byte	0xff
	.zero		1


	//   ....[132]....
        /*0934*/ 	.word	0x000081b0
        /*0938*/ 	.word	0x00000000
        /*093c*/ 	.word	0x00000000
        /*0940*/ 	.short	0x010a
        /*0942*/ 	.byte	0xff
	.zero		1


	//   ....[133]....
        /*0944*/ 	.word	0x00008200
        /*0948*/ 	.word	0x00000002
        /*094c*/ 	.word	0x00000170
        /*0950*/ 	.short	0x010a
        /*0952*/ 	.byte	0xff
	.zero		1


	//   ....[134]....
        /*0954*/ 	.word	0x00008260
        /*0958*/ 	.word	0x00000002
        /*095c*/ 	.word	0x00000120
        /*0960*/ 	.short	0x010a
        /*0962*/ 	.byte	0xff
	.zero		1


	//   ....[135]....
        /*0964*/ 	.word	0x000082b0
        /*0968*/ 	.word	0x00000002
        /*096c*/ 	.word	0x00000110
        /*0970*/ 	.short	0x010a
        /*0972*/ 	.byte	0xff
	.zero		1


	//   ....[136]....
        /*0974*/ 	.word	0x00008310
        /*0978*/ 	.word	0x00000000
        /*097c*/ 	.word	0x00000120
        /*0980*/ 	.short	0x010a
        /*0982*/ 	.byte	0xff
	.zero		1


	//   ....[137]....
        /*0984*/ 	.word	0x00008360
        /*0988*/ 	.word	0x00000000
        /*098c*/ 	.word	0x00000110
        /*0990*/ 	.short	0x010a
        /*0992*/ 	.byte	0xff
	.zero		1


	//   ....[138]....
        /*0994*/ 	.word	0x000083c0
        /*0998*/ 	.word	0x00000002
        /*099c*/ 	.word	0x00000150
        /*09a0*/ 	.short	0x010a
        /*09a2*/ 	.byte	0xff
	.zero		1


	//   ....[139]....
        /*09a4*/ 	.word	0x00008420
        /*09a8*/ 	.word	0x00000000
        /*09ac*/ 	.word	0x00000000
        /*09b0*/ 	.short	0x010a
        /*09b2*/ 	.byte	0xff
	.zero		1


	//   ....[140]....
        /*09b4*/ 	.word	0x00008480
        /*09b8*/ 	.word	0x00000000
        /*09bc*/ 	.word	0x00000000
        /*09c0*/ 	.short	0x010a
        /*09c2*/ 	.byte	0xff
	.zero		1


	//   ....[141]....
        /*09c4*/ 	.word	0x000084e0
        /*09c8*/ 	.word	0x00000000
        /*09cc*/ 	.word	0x00000000
        /*09d0*/ 	.short	0x010a
        /*09d2*/ 	.byte	0xff
	.zero		1


	//   ....[142]....
        /*09d4*/ 	.word	0x00008540
        /*09d8*/ 	.word	0x00000000
        /*09dc*/ 	.word	0x00000000
        /*09e0*/ 	.short	0x010a
        /*09e2*/ 	.byte	0xff
	.zero		1


	//   ....[143]....
        /*09e4*/ 	.word	0x000085a0
        /*09e8*/ 	.word	0x00000000
        /*09ec*/ 	.word	0x00000000
        /*09f0*/ 	.short	0x010a
        /*09f2*/ 	.byte	0xff
	.zero		1


	//   ....[144]....
        /*09f4*/ 	.word	0x000085f0
        /*09f8*/ 	.word	0x00000008
        /*09fc*/ 	.word	0x00000110
        /*0a00*/ 	.short	0x010a
        /*0a02*/ 	.byte	0xff
	.zero		1


	//   ....[145]....
        /*0a04*/ 	.word	0x00008650
        /*0a08*/ 	.word	0x00000000
        /*0a0c*/ 	.word	0x00000108
        /*0a10*/ 	.short	0x010a
        /*0a12*/ 	.byte	0xff
	.zero		1


	//   ....[146]....
        /*0a14*/ 	.word	0x000086b0
        /*0a18*/ 	.word	0x00000000
        /*0a1c*/ 	.word	0x000000e8
        /*0a20*/ 	.short	0x010a
        /*0a22*/ 	.byte	0xff
	.zero		1


	//   ....[147]....
        /*0a24*/ 	.word	0x00008710
        /*0a28*/ 	.word	0x00000002
        /*0a2c*/ 	.word	0x000000e8
        /*0a30*/ 	.short	0x010a
        /*0a32*/ 	.byte	0xff
	.zero		1


	//   ....[148]....
        /*0a34*/ 	.word	0x00008770
        /*0a38*/ 	.word	0x00000000
        /*0a3c*/ 	.word	0x00000000
        /*0a40*/ 	.short	0x010a
        /*0a42*/ 	.byte	0xff
	.zero		1


	//   ....[149]....
        /*0a44*/ 	.word	0x000087d0
        /*0a48*/ 	.word	0x00000000
        /*0a4c*/ 	.word	0x00000000
        /*0a50*/ 	.short	0x010a
        /*0a52*/ 	.byte	0xff
	.zero		1


	//   ....[150]....
        /*0a54*/ 	.word	0x00008820
        /*0a58*/ 	.word	0x00000000
        /*0a5c*/ 	.word	0x00000110
        /*0a60*/ 	.short	0x010a
        /*0a62*/ 	.byte	0xff
	.zero		1


	//   ....[151]....
        /*0a64*/ 	.word	0x00008870
        /*0a68*/ 	.word	0x00000002
        /*0a6c*/ 	.word	0x000000d0
        /*0a70*/ 	.short	0x010a
        /*0a72*/ 	.byte	0xff
	.zero		1


	//   ....[152]....
        /*0a74*/ 	.word	0x000088c0
        /*0a78*/ 	.word	0x0000001b
        /*0a7c*/ 	.word	0x00000130
        /*0a80*/ 	.short	0x010a
        /*0a82*/ 	.byte	0xff
	.zero		1


	//   ....[153]....
        /*0a84*/ 	.word	0x00008910
        /*0a88*/ 	.word	0x00000002
        /*0a8c*/ 	.word	0x000000d0
        /*0a90*/ 	.short	0x010a
        /*0a92*/ 	.byte	0xff
	.zero		1


	//----- nvinfo : EIATTR_NUM_MBARRIERS
	.align		4
.L_47:
        /*0a94*/ 	.byte	0x03, 0x38
        /*0a96*/ 	.short	0x0032


	//----- nvinfo : EIATTR_EXIT_INSTR_OFFSETS
	.align		4
        /*0a98*/ 	.byte	0x04, 0x1c
        /*0a9a*/ 	.short	(.L_49 - .L_48)


	//   ....[0]....
.L_48:
        /*0a9c*/ 	.word	0x00002f80


	//   ....[1]....
        /*0aa0*/ 	.word	0x00003470


	//   ....[2]....
        /*0aa4*/ 	.word	0x000034d0


	//   ....[3]....
        /*0aa8*/ 	.word	0x00004440


	//   ....[4]....
        /*0aac*/ 	.word	0x000054e0


	//   ....[5]....
        /*0ab0*/ 	.word	0x00005520


	//   ....[6]....
        /*0ab4*/ 	.word	0x00007af0


	//   ....[7]....
        /*0ab8*/ 	.word	0x00007b70


	//   ....[8]....
        /*0abc*/ 	.word	0x00007ba0


	//   ....[9]....
        /*0ac0*/ 	.word	0x00007c10


	//----- nvinfo : EIATTR_MAX_THREADS
	.align		4
.L_49:
        /*0ac4*/ 	.byte	0x04, 0x05
        /*0ac6*/ 	.short	(.L_51 - .L_50)
.L_50:
        /*0ac8*/ 	.word	0x00000100
        /*0acc*/ 	.word	0x00000001
        /*0ad0*/ 	.word	0x00000001


	//----- nvinfo : EIATTR_CRS_STACK_SIZE
	.align		4
.L_51:
        /*0ad4*/ 	.byte	0x04, 0x1e
        /*0ad6*/ 	.short	(.L_53 - .L_52)
.L_52:
        /*0ad8*/ 	.word	0x00000000


	//----- nvinfo : EIATTR_CBANK_PARAM_SIZE
	.align		4
.L_53:
        /*0adc*/ 	.byte	0x03, 0x19
        /*0ade*/ 	.short	0x0800


	//----- nvinfo : EIATTR_PARAM_CBANK
	.align		4
        /*0ae0*/ 	.byte	0x04, 0x0a
        /*0ae2*/ 	.short	(.L_55 - .L_54)
	.align		4
.L_54:
        /*0ae4*/ 	.word	index@(.nv.constant0._ZN7cutlass13device_kernelINS_4gemm6kernel13GemmUniversalIN4cute5tupleIJiiiiEEENS1_10collective13CollectiveMmaINS1_35MainloopSm100TmaUmmaWarpSpecializedILi13ELi2ELi4ENS5_IJNS4_1CILi2EEENSA_ILi1EEESC_EEEEENS5_IJNSA_ILi64EEESF_SF_EEENS_10bfloat16_tENS5_IJlSC_lEEESH_SI_NS4_8TiledMMAINS4_8MMA_AtomIJNS4_20SM100_MMA_F16BF16_SSISH_SH_fLi64ELi64ELNS4_4UMMA5MajorE0ELSN_0ELNSM_7ScaleInE0ELSO_0EEEEEENS4_6LayoutINS5_IJSC_SC_SC_EEENS5_IJNSA_ILi0EEEST_ST_EEEEENS5_IJNS4_10UnderscoreESW_SW_EEEEENS4_13SM90_TMA_LOADENS4_14ComposedLayoutINS4_7SwizzleILi3ELi4ELi3EEENS4_18smem_ptr_flag_bitsILi16EEENSR_INS5_IJNSA_ILi8EEESF_EEENS5_IJSF_SC_EEEEEEEvNS4_8identityENS4_23SM90_TMA_LOAD_MULTICASTES19_vS1A_EENS_8epilogue10collective18CollectiveEpilogueINS1D_23Sm100TmaWarpSpecializedILi3ELi2ELi16ELb1ELb0EEEJSG_NS5_IJNSR_ISF_SC_EENSR_INSA_ILi32EEESC_EEEEESH_SI_SH_SI_NS1D_6fusion15FusionCallbacksIS1H_NS1M_17LinearCombinationISH_fSH_fLNS_15FloatRoundStyleE2EEESG_S1L_JEEENS4_5SM1004TMEM4LOAD26SM100_TMEM_LOAD_16dp256b4xESZ_NS10_INS11_ILi2ELi4ELi3EEES14_NSR_INS5_IJS15_S1J_EEENS5_IJS1J_SC_EEEEEEENS4_17SM75_U32x4_LDSM_NENS4_14SM90_TMA_STOREES20_NS4_17SM90_U32x4_STSM_NENS4_39AutoVectorizingCopyWithAssumedAlignmentILi128EEEEEEvvEEEEvNT_6ParamsE)
        /*0ae8*/ 	.short	0x0380
        /*0aea*/ 	.short	0x0800


	//----- nvinfo : EIATTR_SW_WAR
	.align		4
.L_55:
        /*0aec*/ 	.byte	0x04, 0x36
        /*0aee*/ 	.short	(.L_57 - .L_56)
.L_56:
        /*0af0*/ 	.word	0x00000008
.L_57:


//--------------------- .nv.callgraph             --------------------------
	.section	.nv.callgraph,"",@"SHT_CUDA_CALLGRAPH"
	.align	4
	.sectionentsize	8
	.align		4
        /*0000*/ 	.word	0x00000000
	.align		4
        /*0004*/ 	.word	0xffffffff
	.align		4
        /*0008*/ 	.word	index@(_ZN7cutlass13device_kernelINS_4gemm6kernel13GemmUniversalIN4cute5tupleIJiiiiEEENS1_10collective13CollectiveMmaINS1_35MainloopSm100TmaUmmaWarpSpecializedILi13ELi2ELi4ENS5_IJNS4_1CILi2EEENSA_ILi1EEESC_EEEEENS5_IJNSA_ILi64EEESF_SF_EEENS_10bfloat16_tENS5_IJlSC_lEEESH_SI_NS4_8TiledMMAINS4_8MMA_AtomIJNS4_20SM100_MMA_F16BF16_SSISH_SH_fLi64ELi64ELNS4_4UMMA5MajorE0ELSN_0ELNSM_7ScaleInE0ELSO_0EEEEEENS4_6LayoutINS5_IJSC_SC_SC_EEENS5_IJNSA_ILi0EEEST_ST_EEEEENS5_IJNS4_10UnderscoreESW_SW_EEEEENS4_13SM90_TMA_LOADENS4_14ComposedLayoutINS4_7SwizzleILi3ELi4ELi3EEENS4_18smem_ptr_flag_bitsILi16EEENSR_INS5_IJNSA_ILi8EEESF_EEENS5_IJSF_SC_EEEEEEEvNS4_8identityENS4_23SM90_TMA_LOAD_MULTICASTES19_vS1A_EENS_8epilogue10collective18CollectiveEpilogueINS1D_23Sm100TmaWarpSpecializedILi3ELi2ELi16ELb1ELb0EEEJSG_NS5_IJNSR_ISF_SC_EENSR_INSA_ILi32EEESC_EEEEESH_SI_SH_SI_NS1D_6fusion15FusionCallbacksIS1H_NS1M_17LinearCombinationISH_fSH_fLNS_15FloatRoundStyleE2EEESG_S1L_JEEENS4_5SM1004TMEM4LOAD26SM100_TMEM_LOAD_16dp256b4xESZ_NS10_INS11_ILi2ELi4ELi3EEES14_NSR_INS5_IJS15_S1J_EEENS5_IJS1J_SC_EEEEEEENS4_17SM75_U32x4_LDSM_NENS4_14SM90_TMA_STOREES20_NS4_17SM90_U32x4_STSM_NENS4_39AutoVectorizingCopyWithAssumedAlignmentILi128EEEEEEvvEEEEvNT_6ParamsE)
	.align		4
        /*000c*/ 	.word	index@(__assertfail)
	.align		4
        /*0010*/ 	.word	0x00000000
	.align		4
        /*0014*/ 	.word	0xfffffffe
	.align		4
        /*0018*/ 	.word	0x00000000
	.align		4
        /*001c*/ 	.word	0xfffffffd
	.align		4
        /*0020*/ 	.word	0x00000000
	.align		4
        /*0024*/ 	.word	0xfffffffc


//--------------------- .nv.constant4             --------------------------
	.section	.nv.constant4,"a",@progbits
	.align	8
	.align		8
.nv.constant4:
        /*0000*/ 	.dword	__assertfail
	.align		8
        /*0008*/ 	.dword	__unnamed_1
	.align		8
        /*0010*/ 	.dword	__unnamed_2
	.align		8
        /*0018*/ 	.dword	_ZN39_INTERNAL_8900a45a_4_k_cu_348f4798_70014cuda3std3__45__cpo5beginE
	.align		8
        /*0020*/ 	.dword	_ZN39_INTERNAL_8900a45a_4_k_cu_348f4798_70014cuda3std3__45__cpo3endE
	.align		8
        /*0028*/ 	.dword	_ZN39_INTERNAL_8900a45a_4_k_cu_348f4798_70014cuda3std3__45__cpo6cbeginE
	.align		8
        /*0030*/ 	.dword	_ZN39_INTERNAL_8900a45a_4_k_cu_348f4798_70014cuda3std3__45__cpo4cendE
	.align		8
        /*0038*/ 	.dword	_ZN39_INTERNAL_8900a45a_4_k_cu_348f4798_70014cuda3std3__441_GLOBAL__N__8900a45a_4_k_cu_348f4798_70016ignoreE
	.align		8
        /*0040*/ 	.dword	_ZN39_INTERNAL_8900a45a_4_k_cu_348f4798_70014cuda3std3__419piecewise_constructE
	.align		8
        /*0048*/ 	.dword	_ZN39_INTERNAL_8900a45a_4_k_cu_348f4798_70014cuda3std3__48in_placeE
	.align		8
        /*0050*/ 	.dword	_ZN39_INTERNAL_8900a45a_4_k_cu_348f4798_70014cuda3std6ranges3__45__cpo4swapE
	.align		8
        /*0058*/ 	.dword	_ZN39_INTERNAL_8900a45a_4_k_cu_348f4798_70014cuda3std6ranges3__45__cpo9iter_moveE
	.align		8
        /*0060*/ 	.dword	_ZN39_INTERNAL_8900a45a_4_k_cu_348f4798_70014cute7productE
	.align		8
        /*0068*/ 	.dword	_ZN39_INTERNAL_8900a45a_4_k_cu_348f4798_70014cute1_E
	.align		8
        /*0070*/ 	.dword	$str$25
	.align		8
        /*0078*/ 	.dword	$str$26
	.align		8
        /*0080*/ 	.dword	$str$27
	.align		8
        /*0088*/ 	.dword	$str$28


//--------------------- .text._ZN7cutlass13device_kernelINS_4gemm6kernel13GemmUniversalIN4cute5tupleIJiiiiEEENS1_10collective13CollectiveMmaINS1_35MainloopSm100TmaUmmaWarpSpecializedILi13ELi2ELi4ENS5_IJNS4_1CILi2EEENSA_ILi1EEESC_EEEEENS5_IJNSA_ILi64EEESF_SF_EEENS_10bfloat16_tENS5_IJlSC_lEEESH_SI_NS4_8TiledMMAINS4_8MMA_AtomIJNS4_20SM100_MMA_F16BF16_SSISH_SH_fLi64ELi64ELNS4_4UMMA5MajorE0ELSN_0ELNSM_7ScaleInE0ELSO_0EEEEEENS4_6LayoutINS5_IJSC_SC_SC_EEENS5_IJNSA_ILi0EEEST_ST_EEEEENS5_IJNS4_10UnderscoreESW_SW_EEEEENS4_13SM90_TMA_LOADENS4_14ComposedLayoutINS4_7SwizzleILi3ELi4ELi3EEENS4_18smem_ptr_flag_bitsILi16EEENSR_INS5_IJNSA_ILi8EEESF_EEENS5_IJSF_SC_EEEEEEEvNS4_8identityENS4_23SM90_TMA_LOAD_MULTICASTES19_vS1A_EENS_8epilogue10collective18CollectiveEpilogueINS1D_23Sm100TmaWarpSpecializedILi3ELi2ELi16ELb1ELb0EEEJSG_NS5_IJNSR_ISF_SC_EENSR_INSA_ILi32EEESC_EEEEESH_SI_SH_SI_NS1D_6fusion15FusionCallbacksIS1H_NS1M_17LinearCombinationISH_fSH_fLNS_15FloatRoundStyleE2EEESG_S1L_JEEENS4_5SM1004TMEM4LOAD26SM100_TMEM_LOAD_16dp256b4xESZ_NS10_INS11_ILi2ELi4ELi3EEES14_NSR_INS5_IJS15_S1J_EEENS5_IJS1J_SC_EEEEEEENS4_17SM75_U32x4_LDSM_NENS4_14SM90_TMA_STOREES20_NS4_17SM90_U32x4_STSM_NENS4_39AutoVectorizingCopyWithAssumedAlignmentILi128EEEEEEvvEEEEvNT_6ParamsE --------------------------
	.section	.text._ZN7cutlass13device_kernelINS_4gemm6kernel13GemmUniversalIN4cute5tupleIJiiiiEEENS1_10collective13CollectiveMmaINS1_35MainloopSm100TmaUmmaWarpSpecializedILi13ELi2ELi4ENS5_IJNS4_1CILi2EEENSA_ILi1EEESC_EEEEENS5_IJNSA_ILi64EEESF_SF_EEENS_10bfloat16_tENS5_IJlSC_lEEESH_SI_NS4_8TiledMMAINS4_8MMA_AtomIJNS4_20SM100_MMA_F16BF16_SSISH_SH_fLi64ELi64ELNS4_4UMMA5MajorE0ELSN_0ELNSM_7ScaleInE0ELSO_0EEEEEENS4_6LayoutINS5_IJSC_SC_SC_EEENS5_IJNSA_ILi0EEEST_ST_EEEEENS5_IJNS4_10UnderscoreESW_SW_EEEEENS4_13SM90_TMA_LOADENS4_14ComposedLayoutINS4_7SwizzleILi3ELi4ELi3EEENS4_18smem_ptr_flag_bitsILi16EEENSR_INS5_IJNSA_ILi8EEESF_EEENS5_IJSF_SC_EEEEEEEvNS4_8identityENS4_23SM90_TMA_LOAD_MULTICASTES19_vS1A_EENS_8epilogue10collective18CollectiveEpilogueINS1D_23Sm100TmaWarpSpecializedILi3ELi2ELi16ELb1ELb0EEEJSG_NS5_IJNSR_ISF_SC_EENSR_INSA_ILi32EEESC_EEEEESH_SI_SH_SI_NS1D_6fusion15FusionCallbacksIS1H_NS1M_17LinearCombinationISH_fSH_fLNS_15FloatRoundStyleE2EEESG_S1L_JEEENS4_5SM1004TMEM4LOAD26SM100_TMEM_LOAD_16dp256b4xESZ_NS10_INS11_ILi2ELi4ELi3EEES14_NSR_INS5_IJS15_S1J_EEENS5_IJS1J_SC_EEEEEEENS4_17SM75_U32x4_LDSM_NENS4_14SM90_TMA_STOREES20_NS4_17SM90_U32x4_STSM_NENS4_39AutoVectorizingCopyWithAssumedAlignmentILi128EEEEEEvvEEEEvNT_6ParamsE,"ax",@progbits
	.align	128
.text._ZN7cutlass13device_kernelINS_4gemm6kernel13GemmUniversalIN4cute5tupleIJiiiiEEENS1_10collective13CollectiveMmaINS1_35MainloopSm100TmaUmmaWarpSpecializedILi13ELi2ELi4ENS5_IJNS4_1CILi2EEENSA_ILi1EEESC_EEEEENS5_IJNSA_ILi64EEESF_SF_EEENS_10bfloat16_tENS5_IJlSC_lEEESH_SI_NS4_8TiledMMAINS4_8MMA_AtomIJNS4_20SM100_MMA_F16BF16_SSISH_SH_fLi64ELi64ELNS4_4UMMA5MajorE0ELSN_0ELNSM_7ScaleInE0ELSO_0EEEEEENS4_6LayoutINS5_IJSC_SC_SC_EEENS5_IJNSA_ILi0EEEST_ST_EEEEENS5_IJNS4_10UnderscoreESW_SW_EEEEENS4_13SM90_TMA_LOADENS4_14ComposedLayoutINS4_7SwizzleILi3ELi4ELi3EEENS4_18smem_ptr_flag_bitsILi16EEENSR_INS5_IJNSA_ILi8EEESF_EEENS5_IJSF_SC_EEEEEEEvNS4_8identityENS4_23SM90_TMA_LOAD_MULTICASTES19_vS1A_EENS_8epilogue10collective18CollectiveEpilogueINS1D_23Sm100TmaWarpSpecializedILi3ELi2ELi16ELb1ELb0EEEJSG_NS5_IJNSR_ISF_SC_EENSR_INSA_ILi32EEESC_EEEEESH_SI_SH_SI_NS1D_6fusion15FusionCallbacksIS1H_NS1M_17LinearCombinationISH_fSH_fLNS_15FloatRoundStyleE2EEESG_S1L_JEEENS4_5SM1004TMEM4LOAD26SM100_TMEM_LOAD_16dp256b4xESZ_NS10_INS11_ILi2ELi4ELi3EEES14_NSR_INS5_IJS15_S1J_EEENS5_IJS1J_SC_EEEEEEENS4_17SM75_U32x4_LDSM_NENS4_14SM90_TMA_STOREES20_NS4_17SM90_U32x4_STSM_NENS4_39AutoVectorizingCopyWithAssumedAlignmentILi128EEEEEEvvEEEEvNT_6ParamsE:
        .type           _ZN7cutlass13device_kernelINS_4gemm6kernel13GemmUniversalIN4cute5tupleIJiiiiEEENS1_10collective13CollectiveMmaINS1_35MainloopSm100TmaUmmaWarpSpecializedILi13ELi2ELi4ENS5_IJNS4_1CILi2EEENSA_ILi1EEESC_EEEEENS5_IJNSA_ILi64EEESF_SF_EEENS_10bfloat16_tENS5_IJlSC_lEEESH_SI_NS4_8TiledMMAINS4_8MMA_AtomIJNS4_20SM100_MMA_F16BF16_SSISH_SH_fLi64ELi64ELNS4_4UMMA5MajorE0ELSN_0ELNSM_7ScaleInE0ELSO_0EEEEEENS4_6LayoutINS5_IJSC_SC_SC_EEENS5_IJNSA_ILi0EEEST_ST_EEEEENS5_IJNS4_10UnderscoreESW_SW_EEEEENS4_13SM90_TMA_LOADENS4_14ComposedLayoutINS4_7SwizzleILi3ELi4ELi3EEENS4_18smem_ptr_flag_bitsILi16EEENSR_INS5_IJNSA_ILi8EEESF_EEENS5_IJSF_SC_EEEEEEEvNS4_8identityENS4_23SM90_TMA_LOAD_MULTICASTES19_vS1A_EENS_8epilogue10collective18CollectiveEpilogueINS1D_23Sm100TmaWarpSpecializedILi3ELi2ELi16ELb1ELb0EEEJSG_NS5_IJNSR_ISF_SC_EENSR_INSA_ILi32EEESC_EEEEESH_SI_SH_SI_NS1D_6fusion15FusionCallbacksIS1H_NS1M_17LinearCombinationISH_fSH_fLNS_15FloatRoundStyleE2EEESG_S1L_JEEENS4_5SM1004TMEM4LOAD26SM100_TMEM_LOAD_16dp256b4xESZ_NS10_INS11_ILi2ELi4ELi3EEES14_NSR_INS5_IJS15_S1J_EEENS5_IJS1J_SC_EEEEEEENS4_17SM75_U32x4_LDSM_NENS4_14SM90_TMA_STOREES20_NS4_17SM90_U32x4_STSM_NENS4_39AutoVectorizingCopyWithAssumedAlignmentILi128EEEEEEvvEEEEvNT_6ParamsE,@function
        .size           _ZN7cutlass13device_kernelINS_4gemm6kernel13GemmUniversalIN4cute5tupleIJiiiiEEENS1_10collective13CollectiveMmaINS1_35MainloopSm100TmaUmmaWarpSpecializedILi13ELi2ELi4ENS5_IJNS4_1CILi2EEENSA_ILi1EEESC_EEEEENS5_IJNSA_ILi64EEESF_SF_EEENS_10bfloat16_tENS5_IJlSC_lEEESH_SI_NS4_8TiledMMAINS4_8MMA_AtomIJNS4_20SM100_MMA_F16BF16_SSISH_SH_fLi64ELi64ELNS4_4UMMA5MajorE0ELSN_0ELNSM_7ScaleInE0ELSO_0EEEEEENS4_6LayoutINS5_IJSC_SC_SC_EEENS5_IJNSA_ILi0EEEST_ST_EEEEENS5_IJNS4_10UnderscoreESW_SW_EEEEENS4_13SM90_TMA_LOADENS4_14ComposedLayoutINS4_7SwizzleILi3ELi4ELi3EEENS4_18smem_ptr_flag_bitsILi16EEENSR_INS5_IJNSA_ILi8EEESF_EEENS5_IJSF_SC_EEEEEEEvNS4_8identityENS4_23SM90_TMA_LOAD_MULTICASTES19_vS1A_EENS_8epilogue10collective18CollectiveEpilogueINS1D_23Sm100TmaWarpSpecializedILi3ELi2ELi16ELb1ELb0EEEJSG_NS5_IJNSR_ISF_SC_EENSR_INSA_ILi32EEESC_EEEEESH_SI_SH_SI_NS1D_6fusion15FusionCallbacksIS1H_NS1M_17LinearCombinationISH_fSH_fLNS_15FloatRoundStyleE2EEESG_S1L_JEEENS4_5SM1004TMEM4LOAD26SM100_TMEM_LOAD_16dp256b4xESZ_NS10_INS11_ILi2ELi4ELi3EEES14_NSR_INS5_IJS15_S1J_EEENS5_IJS1J_SC_EEEEEEENS4_17SM75_U32x4_LDSM_NENS4_14SM90_TMA_STOREES20_NS4_17SM90_U32x4_STSM_NENS4_39AutoVectorizingCopyWithAssumedAlignmentILi128EEEEEEvvEEEEvNT_6ParamsE,(.L_x_189 - _ZN7cutlass13device_kernelINS_4gemm6kernel13GemmUniversalIN4cute5tupleIJiiiiEEENS1_10collective13CollectiveMmaINS1_35MainloopSm100TmaUmmaWarpSpecializedILi13ELi2ELi4ENS5_IJNS4_1CILi2EEENSA_ILi1EEESC_EEEEENS5_IJNSA_ILi64EEESF_SF_EEENS_10bfloat16_tENS5_IJlSC_lEEESH_SI_NS4_8TiledMMAINS4_8MMA_AtomIJNS4_20SM100_MMA_F16BF16_SSISH_SH_fLi64ELi64ELNS4_4UMMA5MajorE0ELSN_0ELNSM_7ScaleInE0ELSO_0EEEEEENS4_6LayoutINS5_IJSC_SC_SC_EEENS5_IJNSA_ILi0EEEST_ST_EEEEENS5_IJNS4_10UnderscoreESW_SW_EEEEENS4_13SM90_TMA_LOADENS4_14ComposedLayoutINS4_7SwizzleILi3ELi4ELi3EEENS4_18smem_ptr_flag_bitsILi16EEENSR_INS5_IJNSA_ILi8EEESF_EEENS5_IJSF_SC_EEEEEEEvNS4_8identityENS4_23SM90_TMA_LOAD_MULTICASTES19_vS1A_EENS_8epilogue10collective18CollectiveEpilogueINS1D_23Sm100TmaWarpSpecializedILi3ELi2ELi16ELb1ELb0EEEJSG_NS5_IJNSR_ISF_SC_EENSR_INSA_ILi32EEESC_EEEEESH_SI_SH_SI_NS1D_6fusion15FusionCallbacksIS1H_NS1M_17LinearCombinationISH_fSH_fLNS_15FloatRoundStyleE2EEESG_S1L_JEEENS4_5SM1004TMEM4LOAD26SM100_TMEM_LOAD_16dp256b4xESZ_NS10_INS11_ILi2ELi4ELi3EEES14_NSR_INS5_IJS15_S1J_EEENS5_IJS1J_SC_EEEEEEENS4_17SM75_U32x4_LDSM_NENS4_14SM90_TMA_STOREES20_NS4_17SM90_U32x4_STSM_NENS4_39AutoVectorizingCopyWithAssumedAlignmentILi128EEEEEEvvEEEEvNT_6ParamsE)
        .other          _ZN7cutlass13device_kernelINS_4gemm6kernel13GemmUniversalIN4cute5tupleIJiiiiEEENS1_10collective13CollectiveMmaINS1_35MainloopSm100TmaUmmaWarpSpecializedILi13ELi2ELi4ENS5_IJNS4_1CILi2EEENSA_ILi1EEESC_EEEEENS5_IJNSA_ILi64EEESF_SF_EEENS_10bfloat16_tENS5_IJlSC_lEEESH_SI_NS4_8TiledMMAINS4_8MMA_AtomIJNS4_20SM100_MMA_F16BF16_SSISH_SH_fLi64ELi64ELNS4_4UMMA5MajorE0ELSN_0ELNSM_7ScaleInE0ELSO_0EEEEEENS4_6LayoutINS5_IJSC_SC_SC_EEENS5_IJNSA_ILi0EEEST_ST_EEEEENS5_IJNS4_10UnderscoreESW_SW_EEEEENS4_13SM90_TMA_LOADENS4_14ComposedLayoutINS4_7SwizzleILi3ELi4ELi3EEENS4_18smem_ptr_flag_bitsILi16EEENSR_INS5_IJNSA_ILi8EEESF_EEENS5_IJSF_SC_EEEEEEEvNS4_8identityENS4_23SM90_TMA_LOAD_MULTICASTES19_vS1A_EENS_8epilogue10collective18CollectiveEpilogueINS1D_23Sm100TmaWarpSpecializedILi3ELi2ELi16ELb1ELb0EEEJSG_NS5_IJNSR_ISF_SC_EENSR_INSA_ILi32EEESC_EEEEESH_SI_SH_SI_NS1D_6fusion15FusionCallbacksIS1H_NS1M_17LinearCombinationISH_fSH_fLNS_15FloatRoundStyleE2EEESG_S1L_JEEENS4_5SM1004TMEM4LOAD26SM100_TMEM_LOAD_16dp256b4xESZ_NS10_INS11_ILi2ELi4ELi3EEES14_NSR_INS5_IJS15_S1J_EEENS5_IJS1J_SC_EEEEEEENS4_17SM75_U32x4_LDSM_NENS4_14SM90_TMA_STOREES20_NS4_17SM90_U32x4_STSM_NENS4_39AutoVectorizingCopyWithAssumedAlignmentILi128EEEEEEvvEEEEvNT_6ParamsE,@"STO_CUDA_ENTRY STV_DEFAULT"
_ZN7cutlass13device_kernelINS_4gemm6kernel13GemmUniversalIN4cute5tupleIJiiiiEEENS1_10collective13CollectiveMmaINS1_35MainloopSm100TmaUmmaWarpSpecializedILi13ELi2ELi4ENS5_IJNS4_1CILi2EEENSA_ILi1EEESC_EEEEENS5_IJNSA_ILi64EEESF_SF_EEENS_10bfloat16_tENS5_IJlSC_lEEESH_SI_NS4_8TiledMMAINS4_8MMA_AtomIJNS4_20SM100_MMA_F16BF16_SSISH_SH_fLi64ELi64ELNS4_4UMMA5MajorE0ELSN_0ELNSM_7ScaleInE0ELSO_0EEEEEENS4_6LayoutINS5_IJSC_SC_SC_EEENS5_IJNSA_ILi0EEEST_ST_EEEEENS5_IJNS4_10UnderscoreESW_SW_EEEEENS4_13SM90_TMA_LOADENS4_14ComposedLayoutINS4_7SwizzleILi3ELi4ELi3EEENS4_18smem_ptr_flag_bitsILi16EEENSR_INS5_IJNSA_ILi8EEESF_EEENS5_IJSF_SC_EEEEEEEvNS4_8identityENS4_23SM90_TMA_LOAD_MULTICASTES19_vS1A_EENS_8epilogue10collective18CollectiveEpilogueINS1D_23Sm100TmaWarpSpecializedILi3ELi2ELi16ELb1ELb0EEEJSG_NS5_IJNSR_ISF_SC_EENSR_INSA_ILi32EEESC_EEEEESH_SI_SH_SI_NS1D_6fusion15FusionCallbacksIS1H_NS1M_17LinearCombinationISH_fSH_fLNS_15FloatRoundStyleE2EEESG_S1L_JEEENS4_5SM1004TMEM4LOAD26SM100_TMEM_LOAD_16dp256b4xESZ_NS10_INS11_ILi2ELi4ELi3EEES14_NSR_INS5_IJS15_S1J_EEENS5_IJS1J_SC_EEEEEEENS4_17SM75_U32x4_LDSM_NENS4_14SM90_TMA_STOREES20_NS4_17SM90_U32x4_STSM_NENS4_39AutoVectorizingCopyWithAssumedAlignmentILi128EEEEEEvvEEEEvNT_6ParamsE:
[----:B------:R-:W1:Y:S01]  /*0000*/  LDC R1, c[0x0][0x37c] ;  /* 0x0000df00ff017b82 */ /* 0x000e620000000800 */
[----:B------:R-:W2:Y:S01]  /*0010*/  S2R R55, SR_TID.X ;  /* 0x0000000000377919 */ /* 0x000ea20000002100 */
[----:B------:R-:W3:Y:S01]  /*0020*/  LDCU.64 UR8, c[0x0][0x890] ;  /* 0x00011200ff0877ac */ /* 0x000ee20008000a00 */
[----:B------:R-:W-:Y:S02]  /*0030*/  PRMT R45, RZ, 0x7610, R45 ;  /* 0x00007610ff2d7816 */ /* 0x000fe4000000002d */
[----:B------:R-:W-:Y:S01]  /*0040*/  ELECT P3, URZ, PT ;  /* 0x0000000000ff782f */ /* 0x000fe20003860000 */
[----:B---3--:R-:W-:-:S04]  /*0050*/  UISETP.NE.U32.AND UP0, UPT, UR8, URZ, UPT ;  /* 0x000000ff0800728c */ /* 0x008fc8000bf05070 */
[----:B------:R-:W-:Y:S01]  /*0060*/  UISETP.NE.AND.EX UP0, UPT, UR9, URZ, UPT, UP0 ;  /* 0x000000ff0900728c */ /* 0x000fe2000bf05300 */
[----:B--2---:R-:W-:-:S05]  /*0070*/  SHF.R.U32.HI R46, RZ, 0x5, R55 ;  /* 0x00000005ff2e7819 */ /* 0x004fca0000011637 */
[----:B------:R-:W2:Y:S02]  /*0080*/  SHFL.IDX PT, R0, R46, RZ, 0x1f ;  /* 0x00001fff2e007589 */ /* 0x000ea400000e0000 */
[----:B--2---:R-:W-:Y:S01]  /*0090*/  R2UR UR18, R0 ;  /* 0x00000000001272ca */ /* 0x004fe200000e0000 */
[----:B-1----:R-:W-:-:S14]  /*00a0*/  BRA.U UP0, `(.L_x_0) ;  /* 0x0000000100307547 */ /* 0x002fdc000b800000 */
[----:B------:R-:W1:Y:S02]  /*00b0*/  LDCU.64 UR4, c[0x0][0x888] ;  /* 0x00011100ff0477ac */ /* 0x000e640008000a00 */
[----:B-1----:R-:W-:-:S04]  /*00c0*/  UISETP.NE.U32.AND UP0, UPT, UR4, URZ, UPT ;  /* 0x000000ff0400728c */ /* 0x002fc8000bf05070 */
[----:B------:R-:W-:-:S09]  /*00d0*/  UISETP.NE.AND.EX UP0, UPT, UR5, URZ, UPT, UP0 ;  /* 0x000000ff0500728c */ /* 0x000fd2000bf05300 */
[----:B------:R-:W-:Y:S05]  /*00e0*/  BRA.U !UP0, `(.L_x_1) ;  /* 0x0000000108147547 */ /* 0x000fea000b800000 */
[----:B------:R-:W1:Y:S01]  /*00f0*/  LDC.64 R26, c[0x0][0x888] ;  /* 0x00022200ff1a7b82 */ /* 0x000e620000000a00 */
[----:B------:R-:W1:Y:S02]  /*0100*/  LDCU.64 UR4, c[0x0][0x358] ;  /* 0x00006b00ff0477ac */ /* 0x000e640008000a00 */
[----:B-1----:R1:W5:Y:S01]  /*0110*/  LDG.E R26, desc[UR4][R26.64] ;  /* 0x000000041a1a7981 */ /* 0x002362000c1e1900 */
[----:B------:R-:W-:Y:S01]  /*0120*/  HFMA2 R45, -RZ, RZ, 0, 5.9604644775390625e-08 ;  /* 0x00000001ff2d7431 */ /* 0x000fe200000001ff */
[----:B------:R-:W-:Y:S05]  /*0130*/  BRA `(.L_x_0) ;  /* 0x00000000000c7947 */ /* 0x000fea0003800000 */
.L_x_1:
[----:B------:R-:W1:Y:S01]  /*0140*/  LDCU UR4, c[0x0][0x880] ;  /* 0x00011000ff0477ac */ /* 0x000e620008000800 */
[----:B------:R-:W-:Y:S01]  /*0150*/  HFMA2 R45, -RZ, RZ, 0, 5.9604644775390625e-08 ;  /* 0x00000001ff2d7431 */ /* 0x000fe200000001ff */
[----:B-1----:R-:W-:-:S07]  /*0160*/  MOV R26, UR4 ;  /* 0x00000004001a7c02 */ /* 0x002fce0008000f00 */
.L_x_0:
[----:B------:R-:W2:Y:S02]  /*0170*/  LDCU.64 UR4, c[0x0][0x8b0] ;  /* 0x00011600ff0477ac */ /* 0x000ea40008000a00 */
[----:B--2---:R-:W-:-:S04]  /*0180*/  UISETP.NE.U32.AND UP0, UPT, UR4, URZ, UPT ;  /* 0x000000ff0400728c */ /* 0x004fc8000bf05070 */
[----:B------:R-:W-:-:S09]  /*0190*/  UISETP.NE.AND.EX UP0, UPT, UR5, URZ, UPT, UP0 ;  /* 0x000000ff0500728c */ /* 0x000fd2000bf05300 */
[----:B------:R-:W-:Y:S05]  /*01a0*/  BRA.U UP0, `(.L_x_2) ;  /* 0x0000000100287547 */ /* 0x000fea000b800000 */
[----:B------:R-:W2:Y:S02]  /*01b0*/  LDCU.64 UR4, c[0x0][0x8a8] ;  /* 0x00011500ff0477ac */ /* 0x000ea40008000a00 */
[----:B--2---:R-:W-:-:S04]  /*01c0*/  UISETP.NE.U32.AND UP0, UPT, UR4, URZ, UPT ;  /* 0x000000ff0400728c */ /* 0x004fc8000bf05070 */
[----:B------:R-:W-:-:S09]  /*01d0*/  UISETP.NE.AND.EX UP0, UPT, UR5, URZ, UPT, UP0 ;  /* 0x000000ff0500728c */ /* 0x000fd2000bf05300 */
[----:B------:R-:W-:Y:S05]  /*01e0*/  BRA.U !UP0, `(.L_x_3) ;  /* 0x0000000108107547 */ /* 0x000fea000b800000 */
[----:B------:R-:W2:Y:S01]  /*01f0*/  LDC.64 R24, c[0x0][0x8a8] ;  /* 0x00022a00ff187b82 */ /* 0x000ea20000000a00 */
[----:B------:R-:W2:Y:S02]  /*0200*/  LDCU.64 UR4, c[0x0][0x358] ;  /* 0x00006b00ff0477ac */ /* 0x000ea40008000a00 */
[----:B--2---:R2:W5:Y:S01]  /*0210*/  LDG.E R24, desc[UR4][R24.64] ;  /* 0x0000000418187981 */ /* 0x004562000c1e1900 */
[----:B------:R-:W-:Y:S05]  /*0220*/  BRA `(.L_x_2) ;  /* 0x0000000000087947 */ /* 0x000fea0003800000 */
.L_x_3:
[----:B------:R-:W2:Y:S02]  /*0230*/  LDCU UR4, c[0x0][0x8a0] ;  /* 0x00011400ff0477ac */ /* 0x000ea40008000800 */
[----:B--2---:R-:W-:Y:S02]  /*0240*/  MOV R24, UR4 ;  /* 0x0000000400187c02 */ /* 0x004fe40008000f00 */
.L_x_2:
[----:B------:R-:W-:Y:S01]  /*0250*/  IMAD.U32 R0, RZ, RZ, UR18 ;  /* 0x00000012ff007e24 */ /* 0x000fe2000f8e00ff */
[----:B------:R-:W-:Y:S04]  /*0260*/  BSSY.RECONVERGENT B0, `(.L_x_4) ;  /* 0x000000c000007945 */ /* 0x000fe80003800200 */
[C---:B------:R-:W-:Y:S02]  /*0270*/  ISETP.NE.OR P1, PT, R0.reuse, 0x1, !P3 ;  /* 0x000000010000780c */ /* 0x040fe40005f25670 */
[----:B------:R-:W-:-:S11]  /*0280*/  ISETP.NE.OR P0, PT, R0, 0x3, !P3 ;  /* 0x000000030000780c */ /* 0x000fd60005f05670 */
[----:B------:R-:W-:Y:S05]  /*0290*/  @P1 BRA `(.L_x_5) ;  /* 0x0000000000201947 */ /* 0x000fea0003800000 */
[----:B------:R-:W3:Y:S02]  /*02a0*/  LDCU.64 UR4, c[0x0][0x348] ;  /* 0x00006900ff0477ac */ /* 0x000ee40008000a00 */
[----:B---3--:R-:W-:Y:S02]  /*02b0*/  UIADD3 UR6, UP1, UPT, UR4, 0x80, URZ ;  /* 0x0000008004067890 */ /* 0x008fe4000ff3e0ff */
[----:B------:R-:W-:Y:S02]  /*02c0*/  UIADD3 UR4, UP0, UPT, UR4, 0x180, URZ ;  /* 0x0000018004047890 */ /* 0x000fe4000ff1e0ff */
[----:B------:R-:W-:Y:S02]  /*02d0*/  UIADD3.X UR7, UPT, UPT, URZ, UR5, URZ, UP1, !UPT ;  /* 0x00000005ff077290 */ /* 0x000fe40008ffe4ff */
[----:B------:R-:W-:-:S07]  /*02e0*/  UIADD3.X UR5, UPT, UPT, URZ, UR5, URZ, UP0, !UPT ;  /* 0x00000005ff057290 */ /* 0x000fce00087fe4ff */
[----:B------:R3:W-:Y:S02]  /*02f0*/  UTMACCTL.PF [UR6] ;  /* 0x00000000060079b9 */ /* 0x0007e40008040000 */
[----:B------:R3:W-:Y:S02]  /*0300*/  UTMACCTL.PF [UR4] ;  /* 0x00000000040079b9 */ /* 0x0007e40008040000 */
[----:B---3--:R-:W-:Y:S01]  /*0310*/  NOP ;  /* 0x0000000000007918 */ /* 0x008fe20000000000 */
.L_x_5:
[----:B------:R-:W-:Y:S05]  /*0320*/  BSYNC.RECONVERGENT B0 ;  /* 0x0000000000007941 */ /* 0x000fea0003800200 */
.L_x_4:
[----:B------:R-:W-:Y:S04]  /*0330*/  BSSY.RECONVERGENT B0, `(.L_x_6) ;  /* 0x000000a000007945 */ /* 0x000fe80003800200 */
        /* <DEDUP_REMOVED lines=9> */
.L_x_7:
[----:B------:R-:W-:Y:S05]  /*03d0*/  BSYNC.RECONVERGENT B0 ;  /* 0x0000000000007941 */ /* 0x000fea0003800200 */
.L_x_6:
[----:B------:R-:W3:Y:S01]  /*03e0*/  LDCU.64 UR4, c[0x0][0x888] ;  /* 0x00011100ff0477ac */ /* 0x000ee20008000a00 */
[----:B------:R-:W-:Y:S02]  /*03f0*/  UISETP.EQ.U32.AND UP2, UPT, UR8, URZ, UPT ;  /* 0x000000ff0800728c */ /* 0x000fe4000bf42070 */
[----:B------:R-:W-:Y:S02]  /*0400*/  UPLOP3.LUT UP3, UPT, UPT, UPT, UPT, 0x80, 0x8 ;  /* 0x000000000008789c */ /* 0x000fe40003f6f070 */
[----:B---3--:R-:W-:-:S04]  /*0410*/  UISETP.NE.U32.AND UP0, UPT, UR4, URZ, UPT ;  /* 0x000000ff0400728c */ /* 0x008fc8000bf05070 */
[----:B------:R-:W-:-:S04]  /*0420*/  UISETP.NE.AND.EX UP1, UPT, UR5, URZ, UPT, UP0 ;  /* 0x000000ff0500728c */ /* 0x000fc8000bf25300 */
[----:B------:R-:W-:-:S04]  /*0430*/  UISETP.EQ.OR.EX UP4, UPT, UR9, URZ, !UP1, UP2 ;  /* 0x000000ff0900728c */ /* 0x000fc8000cf82720 */
[----:B------:R-:W-:-:S06]  /*0440*/  UP2UR UR4, UPR, URZ, 0x10 ;  /* 0x00000010ff047883 */ /* 0x000fcc0008000000 */
[----:B------:R-:W-:Y:S01]  /*0450*/  MOV R49, UR4 ;  /* 0x0000000400317c02 */ /* 0x000fe20008000f00 */
[----:B------:R-:W-:Y:S06]  /*0460*/  BRA.U !UP4, `(.L_x_8) ;  /* 0x000000010c207547 */ /* 0x000fec000b800000 */
[----:B------:R-:W-:Y:S01]  /*0470*/  UISETP.NE.U32.AND UP2, UPT, UR8, URZ, UPT ;  /* 0x000000ff0800728c */ /* 0x000fe2000bf45070 */
[----:B-----5:R-:W-:Y:S01]  /*0480*/  FSETP.NEU.AND P0, PT, R26, RZ, PT ;  /* 0x000000ff1a00720b */ /* 0x020fe20003f0d000 */
[----:B------:R-:W-:Y:S02]  /*0490*/  USEL UR4, URZ, 0xffffffff, UP1 ;  /* 0xffffffffff047887 */ /* 0x000fe40008800000 */
[----:B------:R-:W-:-:S10]  /*04a0*/  UISETP.NE.AND.EX UP2, UPT, UR9, URZ, UPT, UP2 ;  /* 0x000000ff0900728c */ /* 0x000fd4000bf45320 */
[----:B------:R-:W-:Y:S01]  /*04b0*/  VOTEU.ANY UP0, P0 ;  /* 0x0000000000ff7886 */ /* 0x000fe20000000100 */
[----:B------:R-:W-:-:S04]  /*04c0*/  @!UP2 USEL UR4, URZ, 0xffffffff, UP0 ;  /* 0xffffffffff04a887 */ /* 0x000fc80008000000 */
[----:B------:R-:W-:-:S04]  /*04d0*/  ULOP3.LUT UR4, UR4, 0x1, URZ, 0xc0, !UPT ;  /* 0x0000000104047892 */ /* 0x000fc8000f8ec0ff */
[----:B------:R-:W-:-:S11]  /*04e0*/  UISETP.NE.U32.AND UP3, UPT, UR4, 0x1, UPT ;  /* 0x000000010400788c */ /* 0x000fd6000bf65070 */
.L_x_8:
[----:B------:R-:W3:Y:S02]  /*04f0*/  SHFL.IDX PT, R2, R46, RZ, 0x1f ;  /* 0x00001fff2e027589 */ /* 0x000ee400000e0000 */
[----:B---3--:R-:W-:-:S13]  /*0500*/  ISETP.NE.AND P0, PT, R2, RZ, PT ;  /* 0x000000ff0200720c */ /* 0x008fda0003f05270 */
[----:B------:R-:W-:Y:S05]  /*0510*/  @P0 BRA `(.L_x_9) ;  /* 0x0000000000ac0947 */ /* 0x000fea0003800000 */
[----:B------:R-:W-:Y:S01]  /*0520*/  ELECT P0, URZ, PT ;  /* 0x0000000000ff782f */ /* 0x000fe20003800000 */
[----:B------:R-:W-:-:S12]  /*0530*/  BSSY.RECONVERGENT B0, `(.L_x_9) ;  /* 0x0000029000007945 */ /* 0x000fd80003800200 */
[----:B------:R-:W-:Y:S05]  /*0540*/  @!P0 BRA `(.L_x_10) ;  /* 0x00000000009c8947 */ /* 0x000fea0003800000 */
[----:B------:R-:W3:Y:S01]  /*0550*/  S2UR UR4, SR_CgaCtaId ;  /* 0x00000000000479c3 */ /* 0x000ee20000008800 */
[----:B------:R-:W-:Y:S01]  /*0560*/  UMOV UR5, 0x400 ;  /* 0x0000040000057882 */ /* 0x000fe20000000000 */
[----:B------:R-:W-:Y:S01]  /*0570*/  UMOV UR8, 0x1 ;  /* 0x0000000100087882 */ /* 0x000fe20000000000 */
[----:B------:R-:W-:Y:S01]  /*0580*/  UMOV UR6, 0x2 ;  /* 0x0000000200067882 */ /* 0x000fe20000000000 */
[----:B------:R-:W-:-:S04]  /*0590*/  UIADD3 UR8, UPT, UPT, -UR8, 0x100000, URZ ;  /* 0x0010000008087890 */ /* 0x000fc8000fffe1ff */
[----:B------:R-:W-:Y:S02]  /*05a0*/  USHF.L.U32 UR9, UR8, 0xb, URZ ;  /* 0x0000000b08097899 */ /* 0x000fe400080006ff */
[----:B------:R-:W-:Y:S02]  /*05b0*/  USHF.L.U32 UR8, UR8, 0x1, URZ ;  /* 0x0000000108087899 */ /* 0x000fe400080006ff */
[----:B------:R-:W-:-:S04]  /*05c0*/  UIADD3 UR6, UPT, UPT, -UR6, 0x100000, URZ ;  /* 0x0010000006067890 */ /* 0x000fc8000fffe1ff */
[----:B------:R-:W-:Y:S02]  /*05d0*/  USHF.L.U32 UR7, UR6, 0xb, URZ ;  /* 0x0000000b06077899 */ /* 0x000fe400080006ff */
[----:B------:R-:W-:Y:S02]  /*05e0*/  USHF.L.U32 UR6, UR6, 0x1, URZ ;  /* 0x0000000106067899 */ /* 0x000fe400080006ff */
[----:B---3--:R-:W-:Y:S01]  /*05f0*/  ULEA UR4, UR4, UR5, 0x18 ;  /* 0x0000000504047291 */ /* 0x008fe2000f8ec0ff */
[----:B------:R-:W3:Y:S11]  /*0600*/  FENCE.VIEW.ASYNC.S ;  /* 0x00000000000073c6 */ /* 0x000ef60000000000 */
[----:B---3--:R3:W4:Y:S01]  /*0610*/  SYNCS.EXCH.64 URZ, [UR4], UR8 ;  /* 0x0000000804ff75b2 */ /* 0x0087220008000100 */
[----:B------:R3:W1:Y:S01]  /*0620*/  SYNCS.EXCH.64 URZ, [UR4+0x68], UR6 ;  /* 0x0000680604ff75b2 */ /* 0x0006620008000100 */
        /* <DEDUP_REMOVED lines=23> */
[----:B------:R3:W1:Y:S02]  /*07a0*/  SYNCS.EXCH.64 URZ, [UR4+0xc8], UR6 ;  /* 0x0000c80604ff75b2 */ /* 0x0006640008000100 */
[----:B---34-:R-:W-:Y:S01]  /*07b0*/  NOP ;  /* 0x0000000000007918 */ /* 0x018fe20000000000 */
.L_x_10:
[----:B------:R-:W-:Y:S05]  /*07c0*/  BSYNC.RECONVERGENT B0 ;  /* 0x0000000000007941 */ /* 0x000fea0003800200 */
.L_x_9:
[----:B------:R-:W3:Y:S01]  /*07d0*/  SHFL.IDX PT, R2, R46, RZ, 0x1f ;  /* 0x00001fff2e027589 */ /* 0x000ee200000e0000 */
[----:B------:R-:W-:Y:S01]  /*07e0*/  NOP ;  /* 0x0000000000007918 */ /* 0x000fe20000000000 */
[----:B---3--:R-:W-:-:S13]  /*07f0*/  ISETP.NE.AND P0, PT, R2, 0x1, PT ;  /* 0x000000010200780c */ /* 0x008fda0003f05270 */
[----:B------:R-:W-:Y:S05]  /*0800*/  @P0 BRA `(.L_x_11) ;  /* 0x0000000000500947 */ /* 0x000fea0003800000 */
        /* <DEDUP_REMOVED lines=9> */
[----:B------:R-:W-:Y:S01]  /*08a0*/  USHF.L.U32 UR6, UR6, 0x1, URZ ;  /* 0x0000000106067899 */ /* 0x000fe200080006ff */
[----:B------:R-:W-:Y:S01]  /*08b0*/  ELECT P0, URZ, PT ;  /* 0x0000000000ff782f */ /* 0x000fe20003800000 */
[----:B---3--:R-:W-:Y:S01]  /*08c0*/  ULEA UR4, UR4, UR5, 0x18 ;  /* 0x0000000504047291 */ /* 0x008fe2000f8ec0ff */
[----:B------:R-:W3:Y:S11]  /*08d0*/  FENCE.VIEW.ASYNC.S ;  /* 0x00000000000073c6 */ /* 0x000ef60000000000 */
[----:B---3--:R3:W4:Y:S01]  /*08e0*/  SYNCS.EXCH.64 URZ, [UR4+0xd0], UR8 ;  /* 0x0000d00804ff75b2 */ /* 0x0087220008000100 */
[----:B------:R3:W1:Y:S01]  /*08f0*/  SYNCS.EXCH.64 URZ, [UR4+0xe8], UR6 ;  /* 0x0000e80604ff75b2 */ /* 0x0006620008000100 */
[----:B------:R3:W1:Y:S01]  /*0900*/  SYNCS.EXCH.64 URZ, [UR4+0xd8], UR8 ;  /* 0x0000d80804ff75b2 */ /* 0x0006620008000100 */
[----:B------:R3:W1:Y:S01]  /*0910*/  SYNCS.EXCH.64 URZ, [UR4+0xf0], UR6 ;  /* 0x0000f00604ff75b2 */ /* 0x0006620008000100 */
[----:B------:R3:W1:Y:S01]  /*0920*/  SYNCS.EXCH.64 URZ, [UR4+0xe0], UR8 ;  /* 0x0000e00804ff75b2 */ /* 0x0006620008000100 */
[----:B------:R3:W1:Y:S01]  /*0930*/  SYNCS.EXCH.64 URZ, [UR4+0xf8], UR6 ;  /* 0x0000f80604ff75b2 */ /* 0x0006620008000100 */
[----:B------:R-:W-:Y:S01]  /*0940*/  NOP ;  /* 0x0000000000007918 */ /* 0x000fe20000000000 */
.L_x_11:
[----:B------:R-:W2:Y:S01]  /*0950*/  SHFL.IDX PT, R2, R46, RZ, 0x1f ;  /* 0x00001fff2e027589 */ /* 0x000ea200000e0000 */
[----:B------:R-:W-:Y:S01]  /*0960*/  NOP ;  /* 0x0000000000007918 */ /* 0x000fe20000000000 */
[----:B--2---:R-:W-:-:S13]  /*0970*/  ISETP.NE.AND P0, PT, R2, 0x3, PT ;  /* 0x000000030200780c */ /* 0x004fda0003f05270 */
[----:B------:R-:W-:Y:S05]  /*0980*/  @P0 BRA `(.L_x_12) ;  /* 0x0000000000300947 */ /* 0x000fea0003800000 */
[----:B---3--:R-:W2:Y:S01]  /*0990*/  S2UR UR4, SR_CgaCtaId ;  /* 0x00000000000479c3 */ /* 0x008ea20000008800 */
[----:B------:R-:W-:Y:S01]  /*09a0*/  UMOV UR6, 0x400 ;  /* 0x0000040000067882 */ /* 0x000fe20000000000 */
[----:B------:R-:W-:Y:S01]  /*09b0*/  UMOV UR5, 0x20 ;  /* 0x0000002000057882 */ /* 0x000fe20000000000 */
[----:B------:R-:W-:Y:S01]  /*09c0*/  ELECT P0, URZ, PT ;  /* 0x0000000000ff782f */ /* 0x000fe20003800000 */
[----:B--2---:R-:W-:Y:S02]  /*09d0*/  ULEA UR6, UR4, UR6, 0x18 ;  /* 0x0000000604067291 */ /* 0x004fe4000f8ec0ff */
[----:B------:R-:W-:-:S04]  /*09e0*/  UIADD3 UR4, UPT, UPT, -UR5, 0x100000, URZ ;  /* 0x0010000005047890 */ /* 0x000fc8000fffe1ff */
[----:B------:R-:W-:Y:S02]  /*09f0*/  USHF.L.U32 UR5, UR4, 0xb, URZ ;  /* 0x0000000b04057899 */ /* 0x000fe400080006ff */
[----:B------:R-:W-:Y:S01]  /*0a00*/  USHF.L.U32 UR4, UR4, 0x1, URZ ;  /* 0x0000000104047899 */ /* 0x000fe200080006ff */
[----:B------:R-:W2:Y:S11]  /*0a10*/  FENCE.VIEW.ASYNC.S ;  /* 0x00000000000073c6 */ /* 0x000eb60000000000 */
[----:B--2---:R2:W3:Y:S01]  /*0a20*/  SYNCS.EXCH.64 URZ, [UR6+0x100], UR4 ;  /* 0x0001000406ff75b2 */ /* 0x0044e20008000100 */
[----:B------:R2:W1:Y:S01]  /*0a30*/  SYNCS.EXCH.64 URZ, [UR6+0x108], UR4 ;  /* 0x0001080406ff75b2 */ /* 0x0004620008000100 */
[----:B------:R-:W-:Y:S01]  /*0a40*/  NOP ;  /* 0x0000000000007918 */ /* 0x000fe20000000000 */
.L_x_12:
[----:B------:R-:W4:Y:S01]  /*0a50*/  SHFL.IDX PT, R2, R46, RZ, 0x1f ;  /* 0x00001fff2e027589 */ /* 0x000f2200000e0000 */
[----:B------:R-:W-:Y:S01]  /*0a60*/  NOP ;  /* 0x0000000000007918 */ /* 0x000fe20000000000 */
[----:B----4-:R-:W-:-:S13]  /*0a70*/  ISETP.NE.AND P0, PT, R2, 0x4, PT ;  /* 0x000000040200780c */ /* 0x010fda0003f05270 */
[----:B------:R-:W-:Y:S05]  /*0a80*/  @P0 BRA `(.L_x_13) ;  /* 0x00000000004c0947 */ /* 0x000fea0003800000 */
[----:B--23--:R-:W2:Y:S01]  /*0a90*/  S2UR UR6, SR_CgaCtaId ;  /* 0x00000000000679c3 */ /* 0x00cea20000008800 */
[----:B------:R-:W-:Y:S01]  /*0aa0*/  UMOV UR4, 0x1e0 ;  /* 0x000001e000047882 */ /* 0x000fe20000000000 */
[----:B------:R-:W-:Y:S01]  /*0ab0*/  UMOV UR5, 0x400 ;  /* 0x0000040000057882 */ /* 0x000fe20000000000 */
[----:B------:R-:W-:Y:S01]  /*0ac0*/  USEL UR4, UR4, 0x1a0, UP3 ;  /* 0x000001a004047887 */ /* 0x000fe20009800000 */
[----:B------:R-:W-:Y:S01]  /*0ad0*/  UMOV UR8, 0x1 ;  /* 0x0000000100087882 */ /* 0x000fe20000000000 */
[----:B------:R-:W-:Y:S01]  /*0ae0*/  ELECT P0, URZ, PT ;  /* 0x0000000000ff782f */ /* 0x000fe20003800000 */
[----:B------:R-:W-:-:S04]  /*0af0*/  UIADD3 UR8, UPT, UPT, -UR8, 0x100000, URZ ;  /* 0x0010000008087890 */ /* 0x000fc8000fffe1ff */
[----:B------:R-:W-:Y:S02]  /*0b00*/  USHF.L.U32 UR9, UR8, 0xb, URZ ;  /* 0x0000000b08097899 */ /* 0x000fe400080006ff */
[----:B------:R-:W-:Y:S02]  /*0b10*/  USHF.L.U32 UR8, UR8, 0x1, URZ ;  /* 0x0000000108087899 */ /* 0x000fe400080006ff */
[----:B--2---:R-:W-:Y:S02]  /*0b20*/  ULEA UR6, UR6, UR5, 0x18 ;  /* 0x0000000506067291 */ /* 0x004fe4000f8ec0ff */
[----:B------:R-:W-:-:S04]  /*0b30*/  UIADD3 UR4, UPT, UPT, -UR4, 0x100000, URZ ;  /* 0x0010000004047890 */ /* 0x000fc8000fffe1ff */
[----:B------:R-:W-:Y:S02]  /*0b40*/  USHF.L.U32 UR5, UR4, 0xb, URZ ;  /* 0x0000000b04057899 */ /* 0x000fe400080006ff */
[----:B------:R-:W-:Y:S01]  /*0b50*/  USHF.L.U32 UR4, UR4, 0x1, URZ ;  /* 0x0000000104047899 */ /* 0x000fe200080006ff */
[----:B------:R-:W2:Y:S03]  /*0b60*/  FENCE.VIEW.ASYNC.S ;  /* 0x00000000000073c6 */ /* 0x000ea60000000000 */
[----:B--2---:R4:W2:Y:S08]  /*0b70*/  SYNCS.EXCH.64 URZ, [UR6+0x110], UR8 ;  /* 0x0001100806ff75b2 */ /* 0x0048b00008000100 */
[----:B------:R4:W3:Y:S01]  /*0b80*/  SYNCS.EXCH.64 URZ, [UR6+0x120], UR4 ;  /* 0x0001200406ff75b2 */ /* 0x0008e20008000100 */
[----:B------:R4:W1:Y:S01]  /*0b90*/  SYNCS.EXCH.64 URZ, [UR6+0x118], UR8 ;  /* 0x0001180806ff75b2 */ /* 0x0008620008000100 */
[----:B------:R4:W1:Y:S02]  /*0ba0*/  SYNCS.EXCH.64 URZ, [UR6+0x128], UR4 ;  /* 0x0001280406ff75b2 */ /* 0x0008640008000100 */
[----:B----4-:R-:W-:Y:S01]  /*0bb0*/  NOP ;  /* 0x0000000000007918 */ /* 0x010fe20000000000 */
.L_x_13:
[----:B------:R-:W4:Y:S01]  /*0bc0*/  SHFL.IDX PT, R2, R46, RZ, 0x1f ;  /* 0x00001fff2e027589 */ /* 0x000f2200000e0000 */
[----:B------:R-:W-:Y:S01]  /*0bd0*/  NOP ;  /* 0x0000000000007918 */ /* 0x000fe20000000000 */
[----:B----4-:R-:W-:-:S13]  /*0be0*/  ISETP.NE.AND P0, PT, R2, 0x5, PT ;  /* 0x000000050200780c */ /* 0x010fda0003f05270 */
[----:B------:R-:W-:Y:S05]  /*0bf0*/  @P0 BRA `(.L_x_14) ;  /* 0x0000000000580947 */ /* 0x000fea0003800000 */
[----:B--23--:R-:W2:Y:S01]  /*0c00*/  S2UR UR4, SR_CgaCtaId ;  /* 0x00000000000479c3 */ /* 0x00cea20000008800 */
        /* <DEDUP_REMOVED lines=10> */
[----:B--2---:R-:W-:Y:S01]  /*0cb0*/  ULEA UR4, UR4, UR5, 0x18 ;  /* 0x0000000504047291 */ /* 0x004fe2000f8ec0ff */
[----:B------:R-:W2:Y:S11]  /*0cc0*/  FENCE.VIEW.ASYNC.S ;  /* 0x00000000000073c6 */ /* 0x000eb60000000000 */
[----:B--2---:R4:W2:Y:S01]  /*0cd0*/  SYNCS.EXCH.64 URZ, [UR4+0x130], UR8 ;  /* 0x0001300804ff75b2 */ /* 0x0048a20008000100 */
[----:B------:R4:W3:Y:S01]  /*0ce0*/  SYNCS.EXCH.64 URZ, [UR4+0x150], UR6 ;  /* 0x0001500604ff75b2 */ /* 0x0008e20008000100 */
[----:B------:R4:W1:Y:S01]  /*0cf0*/  SYNCS.EXCH.64 URZ, [UR4+0x138], UR8 ;  /* 0x0001380804ff75b2 */ /* 0x0008620008000100 */
[----:B------:R4:W1:Y:S01]  /*0d00*/  SYNCS.EXCH.64 URZ, [UR4+0x158], UR6 ;  /* 0x0001580604ff75b2 */ /* 0x0008620008000100 */
[----:B------:R4:W1:Y:S01]  /*0d10*/  SYNCS.EXCH.64 URZ, [UR4+0x140], UR8 ;  /* 0x0001400804ff75b2 */ /* 0x0008620008000100 */
[----:B------:R4:W1:Y:S01]  /*0d20*/  SYNCS.EXCH.64 URZ, [UR4+0x160], UR6 ;  /* 0x0001600604ff75b2 */ /* 0x0008620008000100 */
[----:B------:R4:W1:Y:S01]  /*0d30*/  SYNCS.EXCH.64 URZ, [UR4+0x148], UR8 ;  /* 0x0001480804ff75b2 */ /* 0x0008620008000100 */
[----:B------:R4:W1:Y:S02]  /*0d40*/  SYNCS.EXCH.64 URZ, [UR4+0x168], UR6 ;  /* 0x0001680604ff75b2 */ /* 0x0008640008000100 */
[----:B----4-:R-:W-:Y:S01]  /*0d50*/  NOP ;  /* 0x0000000000007918 */ /* 0x010fe20000000000 */
.L_x_14:
[----:B------:R-:W4:Y:S01]  /*0d60*/  SHFL.IDX PT, R2, R46, RZ, 0x1f ;  /* 0x00001fff2e027589 */ /* 0x000f2200000e0000 */
[----:B------:R-:W1:Y:S01]  /*0d70*/  S2UR UR54, SR_CgaCtaId ;  /* 0x00000000003679c3 */ /* 0x000e620000008800 */
[----:B------:R-:W-:Y:S01]  /*0d80*/  NOP ;  /* 0x0000000000007918 */ /* 0x000fe20000000000 */
[----:B----4-:R-:W-:-:S13]  /*0d90*/  ISETP.NE.AND P0, PT, R2, 0x3, PT ;  /* 0x000000030200780c */ /* 0x010fda0003f05270 */
[----:B-1----:R-:W-:Y:S05]  /*0da0*/  @P0 BRA `(.L_x_15) ;  /* 0x0000000000340947 */ /* 0x002fea0003800000 */
[----:B--23--:R-:W-:Y:S01]  /*0db0*/  UMOV UR4, 0x400 ;  /* 0x0000040000047882 */ /* 0x00cfe20000000000 */
[----:B------:R-:W-:Y:S01]  /*0dc0*/  UMOV UR6, 0x20 ;  /* 0x0000002000067882 */ /* 0x000fe20000000000 */
[----:B------:R-:W-:Y:S02]  /*0dd0*/  ULEA UR4, UR54, UR4, 0x18 ;  /* 0x0000000436047291 */ /* 0x000fe4000f8ec0ff */
[----:B------:R-:W-:-:S04]  /*0de0*/  UIADD3 UR6, UPT, UPT, -UR6, 0x100000, URZ ;  /* 0x0010000006067890 */ /* 0x000fc8000fffe1ff */
[----:B------:R-:W-:Y:S02]  /*0df0*/  USHF.L.U32 UR7, UR6, 0xb, URZ ;  /* 0x0000000b06077899 */ /* 0x000fe400080006ff */
[----:B------:R-:W-:Y:S01]  /*0e00*/  USHF.L.U32 UR6, UR6, 0x1, URZ ;  /* 0x0000000106067899 */ /* 0x000fe200080006ff */
[----:B------:R-:W-:Y:S01]  /*0e10*/  ELECT P0, URZ, PT ;  /* 0x0000000000ff782f */ /* 0x000fe20003800000 */
[----:B------:R-:W1:Y:S10]  /*0e20*/  FENCE.VIEW.ASYNC.S ;  /* 0x00000000000073c6 */ /* 0x000e740000000000 */
[----:B-1----:R1:W4:Y:S01]  /*0e30*/  SYNCS.EXCH.64 URZ, [UR4+0x170], UR6 ;  /* 0x0001700604ff75b2 */ /* 0x0023220008000100 */
[----:B------:R1:W2:Y:S01]  /*0e40*/  SYNCS.EXCH.64 URZ, [UR4+0x180], UR6 ;  /* 0x0001800604ff75b2 */ /* 0x0002a20008000100 */
[----:B------:R1:W3:Y:S01]  /*0e50*/  SYNCS.EXCH.64 URZ, [UR4+0x178], UR6 ;  /* 0x0001780604ff75b2 */ /* 0x0002e20008000100 */
[----:B------:R1:W1:Y:S01]  /*0e60*/  SYNCS.EXCH.64 URZ, [UR4+0x188], UR6 ;  /* 0x0001880604ff75b2 */ /* 0x0002620008000100 */
[----:B------:R-:W-:Y:S01]  /*0e70*/  NOP ;  /* 0x0000000000007918 */ /* 0x000fe20000000000 */
.L_x_15:
[----:B-123--:R-:W1:Y:S01]  /*0e80*/  LDCU UR4, c[0x0][0x36c] ;  /* 0x00006d80ff0477ac */ /* 0x00ee620008000800 */
[----:B------:R-:W-:Y:S01]  /*0e90*/  ISETP.NE.OR P3, PT, R0, 0x2, !P3 ;  /* 0x000000020000780c */ /* 0x000fe20005f65670 */
[----:B------:R-:W-:Y:S01]  /*0ea0*/  NOP ;  /* 0x0000000000007918 */ /* 0x000fe20000000000 */
[----:B------:R-:W-:Y:S01]  /*0eb0*/  LOP3.LUT R0, R55, 0x1f, RZ, 0xc0, !PT ;  /* 0x0000001f37007812 */ /* 0x000fe200078ec0ff */
[----:B------:R-:W-:Y:S02]  /*0ec0*/  UISETP.NE.AND UP4, UPT, UR18, 0x2, UPT ;  /* 0x000000021200788c */ /* 0x000fe4000bf85270 */
[----:B------:R-:W-:Y:S02]  /*0ed0*/  UISETP.NE.AND UP5, UPT, UR18, URZ, UPT ;  /* 0x000000ff1200728c */ /* 0x000fe4000bfa5270 */
[----:B-1----:R-:W-:-:S09]  /*0ee0*/  UISETP.EQ.U32.AND UP6, UPT, UR4, 0x1, UPT ;  /* 0x000000010400788c */ /* 0x002fd2000bfc2070 */
[----:B------:R-:W-:Y:S05]  /*0ef0*/  BRA.U !UP6, `(.L_x_16) ;  /* 0x000000010e087547 */ /* 0x000fea000b800000 */
[----:B----4-:R-:W-:Y:S01]  /*0f00*/  UCGABAR_ARV ;  /* 0x00000000000079c7 */ /* 0x010fe20008000000 */
[----:B------:R-:W-:Y:S05]  /*0f10*/  BRA `(.L_x_17) ;  /* 0x0000000000047947 */ /* 0x000fea0003800000 */
.L_x_16:
[----:B----4-:R-:W-:Y:S01]  /*0f20*/  NOP ;  /* 0x0000000000007918 */ /* 0x010fe20000000000 */
.L_x_17:
[----:B------:R-:W1:Y:S01]  /*0f30*/  S2UR UR26, SR_CTAID.X ;  /* 0x00000000001a79c3 */ /* 0x000e620000002500 */
[----:B------:R-:W-:-:S05]  /*0f40*/  CS2R.32 R48, SR_CgaSize ;  /* 0x0000000000307805 */ /* 0x000fca0000008a00 */
[----:B------:R-:W-:-:S05]  /*0f50*/  IMAD R48, R48, -0xa0, RZ ;  /* 0xffffff6030307824 */ /* 0x000fca00078e02ff */
[----:B------:R-:W-:-:S14]  /*0f60*/  R2UR UR5, R48 ;  /* 0x00000000300572ca */ /* 0x000fdc00000e0000 */
[----:B------:R-:W2:Y:S01]  /*0f70*/  LDCU UR5, c[0x0][UR5+0x2b0] ;  /* 0x00005600050577ac */ /* 0x000ea20008000800 */
[----:B------:R-:W-:-:S05]  /*0f80*/  CS2R.32 R48, SR_CgaSize ;  /* 0x0000000000307805 */ /* 0x000fca0000008a00 */
[----:B------:R-:W-:-:S05]  /*0f90*/  IMAD R48, R48, -0xa0, RZ ;  /* 0xffffff6030307824 */ /* 0x000fca00078e02ff */
[----:B------:R-:W-:-:S14]  /*0fa0*/  R2UR UR4, R48 ;  /* 0x00000000300472ca */ /* 0x000fdc00000e0000 */
[----:B------:R-:W3:Y:S01]  /*0fb0*/  LDCU UR4, c[0x0][UR4+0x2b4] ;  /* 0x00005680040477ac */ /* 0x000ee20008000800 */
[----:B------:R-:W4:Y:S01]  /*0fc0*/  S2UR UR30, SR_CTAID.Y ;  /* 0x00000000001e79c3 */ /* 0x000f220000002600 */
[----:B------:R-:W-:-:S05]  /*0fd0*/  CS2R.32 R48, SR_CgaSize ;  /* 0x0000000000307805 */ /* 0x000fca0000008a00 */
[----:B------:R-:W-:-:S05]  /*0fe0*/  IMAD R48, R48, -0xa0, RZ ;  /* 0xffffff6030307824 */ /* 0x000fca00078e02ff */
[----:B------:R-:W-:-:S14]  /*0ff0*/  R2UR UR6, R48 ;  /* 0x00000000300672ca */ /* 0x000fdc00000e0000 */
[----:B------:R-:W3:Y:S01]  /*1000*/  LDCU UR6, c[0x0][UR6+0x2a0] ;  /* 0x00005400060677ac */ /* 0x000ee20008000800 */
[----:B------:R-:W-:-:S05]  /*1010*/  CS2R.32 R48, SR_CgaSize ;  /* 0x0000000000307805 */ /* 0x000fca0000008a00 */
[----:B------:R-:W-:-:S05]  /*1020*/  IMAD R48, R48, -0xa0, RZ ;  /* 0xffffff6030307824 */ /* 0x000fca00078e02ff */
[----:B------:R-:W-:-:S14]  /*1030*/  R2UR UR7, R48 ;  /* 0x00000000300772ca */ /* 0x000fdc00000e0000 */
[----:B------:R-:W3:Y:S01]  /*1040*/  LDCU UR7, c[0x0][UR7+0x2a4] ;  /* 0x00005480070777ac */ /* 0x000ee20008000800 */
[----:B------:R-:W-:Y:S01]  /*1050*/  USHF.L.U32 UR24, UR54, 0xb, URZ ;  /* 0x0000000b36187899 */ /* 0x000fe200080006ff */
[----:B------:R-:W3:Y:S01]  /*1060*/  LDCU UR19, c[0x0][0xb24] ;  /* 0x00016480ff1377ac */ /* 0x000ee20008000800 */
[----:B------:R-:W3:Y:S01]  /*1070*/  LDCU UR42, c[0x0][0xb24] ;  /* 0x00016480ff2a77ac */ /* 0x000ee20008000800 */
[----:B-1----:R-:W-:Y:S01]  /*1080*/  I2FP.F32.U32 R3, UR26 ;  /* 0x0000001a00037c45 */ /* 0x002fe20008201000 */
[----:B------:R-:W1:Y:S04]  /*1090*/  LDCU UR22, c[0x0][0xb30] ;  /* 0x00016600ff1677ac */ /* 0x000e680008000800 */
[----:B--2---:R-:W-:Y:S01]  /*10a0*/  FMUL R3, R3, UR5 ;  /* 0x0000000503037c20 */ /* 0x004fe20008400000 */
[----:B------:R-:W-:Y:S01]  /*10b0*/  ULOP3.LUT UR24, UR24, 0x800, URZ, 0xc0, !UPT ;  /* 0x0000080018187892 */ /* 0x000fe2000f8ec0ff */
[----:B----4-:R-:W-:-:S04]  /*10c0*/  I2FP.F32.U32 R2, UR30 ;  /* 0x0000001e00027c45 */ /* 0x010fc80008201000 */
[----:B------:R-:W2:Y:S01]  /*10d0*/  F2I.U32.TRUNC.NTZ R3, R3 ;  /* 0x0000000300037305 */ /* 0x000ea2000020f000 */
[----:B---3--:R-:W-:-:S07]  /*10e0*/  FMUL R2, R2, UR4 ;  /* 0x0000000402027c20 */ /* 0x008fce0008400000 */
[----:B------:R-:W3:Y:S01]  /*10f0*/  F2I.U32.TRUNC.NTZ R2, R2 ;  /* 0x0000000200027305 */ /* 0x000ee2000020f000 */
[----:B--2---:R-:W-:Y:S02]  /*1100*/  R2UR UR5, R3 ;  /* 0x00000000030572ca */ /* 0x004fe400000e0000 */
[----:B---3--:R-:W-:Y:S02]  /*1110*/  R2UR UR4, R2 ;  /* 0x00000000020472ca */ /* 0x008fe400000e0000 */
[----:B------:R-:W-:-:S09]  /*1120*/  PRMT R2, RZ, 0x7610, R2 ;  /* 0x00007610ff027816 */ /* 0x000fd20000000002 */
[----:B------:R-:W-:-:S04]  /*1130*/  UIADD3 UR5, UPT, UPT, -UR5, URZ, URZ ;  /* 0x000000ff05057290 */ /* 0x000fc8000fffe1ff */
[----:B------:R-:W-:Y:S02]  /*1140*/  UIMAD UR5, UR6, UR5, UR26 ;  /* 0x00000005060572a4 */ /* 0x000fe4000f8e021a */
[----:B------:R-:W-:-:S04]  /*1150*/  UIADD3 UR4, UPT, UPT, -UR4, URZ, URZ ;  /* 0x000000ff04047290 */ /* 0x000fc8000fffe1ff */
[----:B------:R-:W-:Y:S01]  /*1160*/  IMAD.U32 R48, RZ, RZ, UR5 ;  /* 0x00000005ff307e24 */ /* 0x000fe2000f8e00ff */
[----:B------:R-:W-:-:S06]  /*1170*/  UIMAD UR4, UR7, UR4, UR30 ;  /* 0x00000004070472a4 */ /* 0x000fcc000f8e021e */
[----:B------:R-:W-:Y:S01]  /*1180*/  IMAD.U32 R47, RZ, RZ, UR4 ;  /* 0x00000004ff2f7e24 */ /* 0x000fe2000f8e00ff */
[----:B-1----:R-:W-:Y:S06]  /*1190*/  BRA.U UP5, `(.L_x_18) ;  /* 0x00000001052c7547 */ /* 0x002fec000b800000 */
[----:B------:R-:W-:Y:S02]  /*11a0*/  R2UR UR4, R47 ;  /* 0x000000002f0472ca */ /* 0x000fe400000e0000 */
[----:B------:R-:W-:-:S11]  /*11b0*/  R2UR UR6, R48 ;  /* 0x00000000300672ca */ /* 0x000fd600000e0000 */
[----:B------:R-:W-:-:S04]  /*11c0*/  UISETP.NE.AND UP0, UPT, UR4, URZ, UPT ;  /* 0x000000ff0400728c */ /* 0x000fc8000bf05270 */
[----:B------:R-:W-:-:S04]  /*11d0*/  UISETP.EQ.OR UP0, UPT, UR6, URZ, !UP0 ;  /* 0x000000ff0600728c */ /* 0x000fc8000c702670 */
[----:B------:R-:W-:Y:S02]  /*11e0*/  USEL UR5, URZ, 0x1, !UP0 ;  /* 0x00000001ff057887 */ /* 0x000fe4000c000000 */
[----:B------:R-:W-:-:S04]  /*11f0*/  UISETP.NE.AND UP0, UPT, UR4, URZ, UPT ;  /* 0x000000ff0400728c */ /* 0x000fc8000bf05270 */
[----:B------:R-:W-:Y:S02]  /*1200*/  USEL UR4, URZ, 0x2, UP0 ;  /* 0x00000002ff047887 */ /* 0x000fe40008000000 */
[----:B------:R-:W-:-:S04]  /*1210*/  UISETP.NE.AND UP0, UPT, UR6, 0x1, UPT ;  /* 0x000000010600788c */ /* 0x000fc8000bf05270 */
[----:B------:R-:W-:-:S04]  /*1220*/  USEL UR4, UR4, 0x2, UP0 ;  /* 0x0000000204047887 */ /* 0x000fc80008000000 */
[----:B------:R-:W-:-:S06]  /*1230*/  UIADD3 UR4, UPT, UPT, UR5, UR4, URZ ;  /* 0x0000000405047290 */ /* 0x000fcc000fffe0ff */
[----:B------:R-:W-:-:S07]  /*1240*/  IMAD.U32 R2, RZ, RZ, UR4 ;  /* 0x00000004ff027e24 */ /* 0x000fce000f8e00ff */
.L_x_18:
[----:B------:R-:W1:Y:S01]  /*1250*/  S2UR UR36, SR_CTAID.Z ;  /* 0x00000000002479c3 */ /* 0x000e620000002700 */
[----:B------:R-:W-:-:S09]  /*1260*/  UISETP.GE.AND UP0, UPT, UR19, 0x1, UPT ;  /* 0x000000011300788c */ /* 0x000fd2000bf06270 */
[----:B------:R-:W-:Y:S05]  /*1270*/  BRA.U !UP0, `(.L_x_19) ;  /* 0x0000000108d07547 */ /* 0x000fea000b800000 */
[----:B------:R-:W2:Y:S01]  /*1280*/  LDCU UR20, c[0x0][0xb0c] ;  /* 0x00016180ff1477ac */ /* 0x000ea20008000800 */
[----:B------:R-:W3:Y:S01]  /*1290*/  LDCU.128 UR12, c[0x0][0xb10] ;  /* 0x00016200ff0c77ac */ /* 0x000ee20008000c00 */
[----:B------:R-:W4:Y:S01]  /*12a0*/  LDCU UR6, c[0x0][0x370] ;  /* 0x00006e00ff0677ac */ /* 0x000f220008000800 */
[----:B------:R-:W1:Y:S01]  /*12b0*/  LDCU UR7, c[0x0][0x374] ;  /* 0x00006e80ff0777ac */ /* 0x000e620008000800 */
[----:B------:R-:W1:Y:S01]  /*12c0*/  LDCU UR21, c[0x0][0xb20] ;  /* 0x00016400ff1577ac */ /* 0x000e620008000800 */
[----:B--2---:R-:W-:Y:S02]  /*12d0*/  UISETP.NE.AND UP0, UPT, UR20, 0x1, UPT ;  /* 0x000000011400788c */ /* 0x004fe4000bf05270 */
[----:B---3--:R-:W-:Y:S01]  /*12e0*/  UIMAD.WIDE.U32 UR4, UR26, UR12, URZ ;  /* 0x0000000c1a0472a5 */ /* 0x008fe2000f8e00ff */
[----:B------:R-:W2:Y:S01]  /*12f0*/  LDCU.64 UR8, c[0x0][0xb28] ;  /* 0x00016500ff0877ac */ /* 0x000ea20008000a00 */
[----:B----4-:R-:W-:Y:S02]  /*1300*/  UIMAD.WIDE.U32 UR10, UR6, UR12, URZ ;  /* 0x0000000c060a72a5 */ /* 0x010fe4000f8e00ff */
[----:B------:R-:W-:-:S02]  /*1310*/  USHF.R.U32.HI UR5, URZ, UR13, UR5 ;  /* 0x0000000dff057299 */ /* 0x000fc40008011605 */
[----:B------:R-:W-:Y:S02]  /*1320*/  UISETP.NE.AND UP2, UPT, UR19, 0x1, UPT ;  /* 0x000000011300788c */ /* 0x000fe4000bf45270 */
[----:B------:R-:W-:Y:S01]  /*1330*/  USEL UR5, UR26, UR5, !UP0 ;  /* 0x000000051a057287 */ /* 0x000fe2000c000000 */
[----:B------:R-:W-:Y:S01]  /*1340*/  UMOV UR10, UR11 ;  /* 0x0000000b000a7c82 */ /* 0x000fe20008000000 */
[----:B------:R-:W-:Y:S02]  /*1350*/  UIMAD.WIDE.U32 UR16, UR30, UR15, URZ ;  /* 0x0000000f1e1072a5 */ /* 0x000fe4000f8e00ff */
[----:B------:R-:W-:Y:S02]  /*1360*/  @UP0 USHF.R.U32.HI UR6, URZ, UR13, UR10 ;  /* 0x0000000dff060299 */ /* 0x000fe4000801160a */
[----:B------:R-:W-:Y:S02]  /*1370*/  UISETP.NE.AND UP0, UPT, UR14, 0x1, UPT ;  /* 0x000000010e00788c */ /* 0x000fe4000bf05270 */
[----:B-1----:R-:W-:-:S02]  /*1380*/  UIMAD.WIDE.U32 UR10, UR7, UR15, URZ ;  /* 0x0000000f070a72a5 */ /* 0x002fc4000f8e00ff */
[----:B--2---:R-:W-:Y:S01]  /*1390*/  UIMAD.WIDE.U32 UR12, UR6, UR8, URZ ;  /* 0x00000008060c72a5 */ /* 0x004fe2000f8e00ff */
[----:B------:R-:W-:Y:S02]  /*13a0*/  UMOV UR4, UR17 ;  /* 0x0000001100047c82 */ /* 0x000fe40008000000 */
[----:B------:R-:W-:Y:S02]  /*13b0*/  USHF.R.U32.HI UR4, URZ, UR21, UR4 ;  /* 0x00000015ff047299 */ /* 0x000fe40008011604 */
[----:B------:R-:W-:Y:S02]  /*13c0*/  UMOV UR10, UR11 ;  /* 0x0000000b000a7c82 */ /* 0x000fe40008000000 */
[----:B------:R-:W-:Y:S01]  /*13d0*/  UMOV UR12, UR13 ;  /* 0x0000000d000c7c82 */ /* 0x000fe20008000000 */
[----:B------:R-:W-:Y:S02]  /*13e0*/  @UP0 USHF.R.U32.HI UR7, URZ, UR21, UR10 ;  /* 0x00000015ff070299 */ /* 0x000fe4000801160a */
[----:B------:R-:W-:-:S02]  /*13f0*/  USEL UR4, UR30, UR4, !UP0 ;  /* 0x000000041e047287 */ /* 0x000fc4000c000000 */
[----:B------:R-:W-:Y:S02]  /*1400*/  UIMAD.WIDE.U32 UR10, UR7, UR8, URZ ;  /* 0x00000008070a72a5 */ /* 0x000fe4000f8e00ff */
[----:B------:R-:W-:Y:S02]  /*1410*/  @UP2 USHF.R.U32.HI UR6, URZ, UR9, UR12 ;  /* 0x00000009ff062299 */ /* 0x000fe4000801160c */
[----:B------:R-:W-:-:S03]  /*1420*/  UIMAD.WIDE.U32 UR12, UR4, UR8, URZ ;  /* 0x00000008040c72a5 */ /* 0x000fc6000f8e00ff */
[----:B------:R-:W-:Y:S02]  /*1430*/  UMOV UR10, UR11 ;  /* 0x0000000b000a7c82 */ /* 0x000fe40008000000 */
[----:B------:R-:W-:Y:S02]  /*1440*/  @UP2 USHF.R.U32.HI UR7, URZ, UR9, UR10 ;  /* 0x00000009ff072299 */ /* 0x000fe4000801160a */
[----:B------:R-:W-:Y:S02]  /*1450*/  UIMAD UR10, UR6, UR19, URZ ;  /* 0x00000013060a72a4 */ /* 0x000fe4000f8e02ff */
[----:B------:R-:W-:-:S04]  /*1460*/  UIMAD UR7, UR7, UR19, URZ ;  /* 0x00000013070772a4 */ /* 0x000fc8000f8e02ff */
[----:B------:R-:W-:-:S03]  /*1470*/  UISETP.GE.AND UP0, UPT, UR4, UR7, UPT ;  /* 0x000000070400728c */ /* 0x000fc6000bf06270 */
[----:B------:R-:W-:Y:S01]  /*1480*/  UMOV UR7, UR13 ;  /* 0x0000000d00077c82 */ /* 0x000fe20008000000 */
[----:B------:R-:W-:Y:S02]  /*1490*/  UISETP.GE.OR UP0, UPT, UR5, UR10, UP0 ;  /* 0x0000000a0500728c */ /* 0x000fe40008706670 */
[----:B------:R-:W-:Y:S02]  /*14a0*/  UIMAD.WIDE.U32 UR10, UR5, UR8, URZ ;  /* 0x00000008050a72a5 */ /* 0x000fe4000f8e00ff */
[----:B------:R-:W-:Y:S02]  /*14b0*/  USHF.R.U32.HI UR7, URZ, UR9, UR7 ;  /* 0x00000009ff077299 */ /* 0x000fe40008011607 */
[----:B------:R-:W-:Y:S02]  /*14c0*/  UIADD3 UR10, UPT, UPT, -UR4, URZ, URZ ;  /* 0x000000ff040a7290 */ /* 0x000fe4000fffe1ff */
[----:B------:R-:W-:Y:S02]  /*14d0*/  USEL UR7, UR4, UR7, !UP2 ;  /* 0x0000000704077287 */ /* 0x000fe4000d000000 */
[----:B------:R-:W-:Y:S01]  /*14e0*/  UIMAD UR10, UR14, UR10, UR30 ;  /* 0x0000000a0e0a72a4 */ /* 0x000fe2000f8e021e */
[----:B------:R-:W-:Y:S01]  /*14f0*/  @!UP0 UMOV UR8, UR11 ;  /* 0x0000000b00088c82 */ /* 0x000fe20008000000 */
[----:B------:R-:W-:-:S02]  /*1500*/  UIADD3 UR11, UPT, UPT, -UR5, URZ, URZ ;  /* 0x000000ff050b7290 */ /* 0x000fc4000fffe1ff */
[----:B------:R-:W-:Y:S02]  /*1510*/  @!UP0 USHF.R.U32.HI UR8, URZ, UR9, UR8 ;  /* 0x00000009ff088299 */ /* 0x000fe40008011608 */
[----:B------:R-:W-:Y:S02]  /*1520*/  UIADD3 UR9, UPT, UPT, -UR7, URZ, URZ ;  /* 0x000000ff07097290 */ /* 0x000fe4000fffe1ff */
[----:B------:R-:W-:Y:S02]  /*1530*/  @!UP0 USEL UR8, UR5, UR8, !UP2 ;  /* 0x0000000805088287 */ /* 0x000fe4000d000000 */
[----:B------:R-:W-:Y:S02]  /*1540*/  UIMAD UR9, UR19, UR9, UR4 ;  /* 0x00000009130972a4 */ /* 0x000fe4000f8e0204 */
[----:B------:R-:W-:Y:S02]  /*1550*/  @!UP0 UIADD3 UR7, UPT, UPT, UR7, -UR8, URZ ;  /* 0x8000000807078290 */ /* 0x000fe4000fffe0ff */
[----:B------:R-:W-:-:S02]  /*1560*/  @!UP0 UIMAD UR6, UR9, UR6, UR8 ;  /* 0x00000006090682a4 */ /* 0x000fc4000f8e0208 */
[----:B------:R-:W-:Y:S02]  /*1570*/  @!UP0 UIMAD UR4, UR7, UR19, UR5 ;  /* 0x00000013070482a4 */ /* 0x000fe4000f8e0205 */
[----:B------:R-:W-:Y:S02]  /*1580*/  UIMAD UR26, UR20, UR11, UR26 ;  /* 0x0000000b141a72a4 */ /* 0x000fe4000f8e021a */
[----:B------:R-:W-:Y:S01]  /*1590*/  UIMAD UR30, UR4, UR14, UR10 ;  /* 0x0000000e041e72a4 */ /* 0x000fe2000f8e020a */
[----:B------:R-:W-:Y:S02]  /*15a0*/  @!UP0 UMOV UR5, UR6 ;  /* 0x0000000600058c82 */ /* 0x000fe40008000000 */
[----:B------:R-:W-:-:S12]  /*15b0*/  UIMAD UR26, UR5, UR20, UR26 ;  /* 0x00000014051a72a4 */ /* 0x000fd8000f8e021a */
.L_x_19:
[----:B------:R-:W-:-:S09]  /*15c0*/  UISETP.NE.AND UP0, UPT, UR22, 0x1, UPT ;  /* 0x000000011600788c */ /* 0x000fd2000bf05270 */
[----:B------:R-:W-:Y:S05]  /*15d0*/  BRA.U UP0, `(.L_x_20) ;  /* 0x0000000100407547 */ /* 0x000fea000b800000 */
[----:B------:R-:W2:Y:S01]  /*15e0*/  LDCU.128 UR8, c[0x0][0xb10] ;  /* 0x00016200ff0877ac */ /* 0x000ea20008000c00 */
[----:B------:R-:W3:Y:S01]  /*15f0*/  LDCU UR12, c[0x0][0xb0c] ;  /* 0x00016180ff0c77ac */ /* 0x000ee20008000800 */
[----:B------:R-:W4:Y:S01]  /*1600*/  LDCU UR13, c[0x0][0xb20] ;  /* 0x00016400ff0d77ac */ /* 0x000f220008000800 */
[----:B--2---:R-:W-:Y:S02]  /*1610*/  UIMAD.WIDE.U32 UR4, UR26, UR8, URZ ;  /* 0x000000081a0472a5 */ /* 0x004fe4000f8e00ff */
[----:B------:R-:W-:Y:S02]  /*1620*/  UIMAD.WIDE.U32 UR6, UR30, UR11, URZ ;  /* 0x0000000b1e0672a5 */ /* 0x000fe4000f8e00ff */
[----:B---3--:R-:W-:Y:S02]  /*1630*/  UISETP.NE.AND UP0, UPT, UR12, 0x1, UPT ;  /* 0x000000010c00788c */ /* 0x008fe4000bf05270 */
[----:B------:R-:W-:-:S03]  /*1640*/  USHF.R.U32.HI UR5, URZ, UR9, UR5 ;  /* 0x00000009ff057299 */ /* 0x000fc60008011605 */
[----:B------:R-:W-:Y:S01]  /*1650*/  UMOV UR4, UR7 ;  /* 0x0000000700047c82 */ /* 0x000fe20008000000 */
[----:B------:R-:W-:Y:S02]  /*1660*/  USEL UR5, UR26, UR5, !UP0 ;  /* 0x000000051a057287 */ /* 0x000fe4000c000000 */
[----:B------:R-:W-:Y:S02]  /*1670*/  UISETP.NE.AND UP0, UPT, UR10, 0x1, UPT ;  /* 0x000000010a00788c */ /* 0x000fe4000bf05270 */
[----:B----4-:R-:W-:-:S04]  /*1680*/  USHF.R.U32.HI UR4, URZ, UR13, UR4 ;  /* 0x0000000dff047299 */ /* 0x010fc80008011604 */
[----:B------:R-:W-:-:S04]  /*1690*/  USEL UR4, UR30, UR4, !UP0 ;  /* 0x000000041e047287 */ /* 0x000fc8000c000000 */
[----:B------:R-:W-:Y:S02]  /*16a0*/  UIADD3 UR6, UPT, UPT, UR5, -UR4, URZ ;  /* 0x8000000405067290 */ /* 0x000fe4000fffe0ff */
[----:B------:R-:W-:Y:S02]  /*16b0*/  UIADD3 UR4, UPT, UPT, -UR5, UR4, URZ ;  /* 0x0000000405047290 */ /* 0x000fe4000fffe1ff */
[----:B------:R-:W-:Y:S02]  /*16c0*/  UIMAD UR30, UR6, UR10, UR30 ;  /* 0x0000000a061e72a4 */ /* 0x000fe4000f8e021e */
[----:B------:R-:W-:-:S12]  /*16d0*/  UIMAD UR26, UR4, UR12, UR26 ;  /* 0x0000000c041a72a4 */ /* 0x000fd8000f8e021a */
.L_x_20:
[----:B------:R-:W-:Y:S01]  /*16e0*/  UISETP.NE.AND UP0, UPT, UR18, 0x2, UPT ;  /* 0x000000021200788c */ /* 0x000fe2000bf05270 */
[----:B------:R-:W-:Y:S09]  /*16f0*/  BRA.U !UP6, `(.L_x_21) ;  /* 0x000000010e0c7547 */ /* 0x000ff2000b800000 */
[----:B------:R-:W-:Y:S01]  /*1700*/  UCGABAR_WAIT ;  /* 0x0000000000007dc7 */ /* 0x000fe20008000000 */
[----:B------:R-:W-:Y:S01]  /*1710*/  CCTL.IVALL ;  /* 0x00000000ff00798f */ /* 0x000fe20002000000 */
[----:B------:R-:W-:Y:S05]  /*1720*/  BRA `(.L_x_22) ;  /* 0x0000000000047947 */ /* 0x000fea0003800000 */
.L_x_21:
[----:B------:R-:W-:Y:S06]  /*1730*/  BAR.SYNC.DEFER_BLOCKING 0x0 ;  /* 0x0000000000007b1d */ /* 0x000fec0000010000 */
.L_x_22:
[----:B------:R-:W-:Y:S05]  /*1740*/  BRA.U UP0, `(.L_x_23) ;  /* 0x0000001900147547 */ /* 0x000fea000b800000 */
[----:B------:R-:W2:Y:S01]  /*1750*/  LDCU UR6, c[0x0][0x38c] ;  /* 0x00007180ff0677ac */ /* 0x000ea20008000800 */
[----:B------:R-:W-:Y:S01]  /*1760*/  PLOP3.LUT P1, PT, PT, PT, UP3, 0x80, 0x8 ;  /* 0x000000000008781c */ /* 0x000fe20003f2f038 */
[----:B------:R-:W-:Y:S01]  /*1770*/  IMAD.MOV.U32 R12, RZ, RZ, 0x1 ;  /* 0x00000001ff0c7424 */ /* 0x000fe200078e00ff */
[----:B------:R-:W-:Y:S01]  /*1780*/  ISETP.EQ.OR P2, PT, R0, RZ, P3 ;  /* 0x000000ff0000720c */ /* 0x000fe20001f42670 */
[----:B------:R-:W-:Y:S01]  /*1790*/  UISETP.NE.AND UP1, UPT, UR18, URZ, UPT ;  /* 0x000000ff1200728c */ /* 0x000fe2000bf25270 */
[----:B------:R-:W-:Y:S01]  /*17a0*/  PLOP3.LUT P1, PT, P1, PT, PT, 0x8, 0x80 ;  /* 0x000000000080781c */ /* 0x000fe20000f2e170 */
[----:B------:R-:W-:Y:S01]  /*17b0*/  USEL UR25, URZ, 0x1, UP4 ;  /* 0x00000001ff197887 */ /* 0x000fe2000a000000 */
[----:B------:R-:W-:Y:S01]  /*17c0*/  CS2R R10, SRZ ;  /* 0x00000000000a7805 */ /* 0x000fe2000001ff00 */
[----:B------:R-:W-:Y:S01]  /*17d0*/  IMAD.MOV.U32 R9, RZ, RZ, RZ ;  /* 0x000000ffff097224 */ /* 0x000fe200078e00ff */
[----:B------:R-:W3:Y:S01]  /*17e0*/  LDCU UR39, c[0x0][0x370] ;  /* 0x00006e00ff2777ac */ /* 0x000ee20008000800 */
[----:B------:R-:W-:Y:S01]  /*17f0*/  IMAD.MOV.U32 R8, RZ, RZ, 0x1 ;  /* 0x00000001ff087424 */ /* 0x000fe200078e00ff */
[----:B------:R-:W4:Y:S01]  /*1800*/  LDCU.64 UR28, c[0x0][0x348] ;  /* 0x00006900ff1c77ac */ /* 0x000f220008000a00 */
[----:B------:R-:W-:-:S02]  /*1810*/  USHF.R.U32.HI UR44, URZ, 0x6, UR24 ;  /* 0x00000006ff2c7899 */ /* 0x000fc40008011618 */
[----:B--2---:R-:W-:Y:S02]  /*1820*/  UIADD3 UR5, UPT, UPT, UR6, 0x3f, URZ ;  /* 0x0000003f06057890 */ /* 0x004fe4000fffe0ff */
[----:B------:R-:W-:Y:S02]  /*1830*/  UIADD3 UR45, UPT, UPT, UR6, 0x7e, URZ ;  /* 0x0000007e062d7890 */ /* 0x000fe4000fffe0ff */
[----:B------:R-:W-:Y:S01]  /*1840*/  USHF.R.S32.HI UR4, URZ, 0x1f, UR5 ;  /* 0x0000001fff047899 */ /* 0x000fe20008011405 */
[----:B------:R-:W2:Y:S03]  /*1850*/  LDCU UR38, c[0x0][0x374] ;  /* 0x00006e80ff2677ac */ /* 0x000ea60008000800 */
[----:B------:R-:W-:Y:S02]  /*1860*/  ULEA.HI UR4, UR4, UR5, URZ, 0x6 ;  /* 0x0000000504047291 */ /* 0x000fe4000f8f30ff */
[----:B------:R-:W-:-:S02]  /*1870*/  USEL UR25, UR25, 0x2, UP1 ;  /* 0x0000000219197887 */ /* 0x000fc40008800000 */
[----:B------:R-:W-:Y:S02]  /*1880*/  USHF.R.S32.HI UR41, URZ, 0x6, UR4 ;  /* 0x00000006ff297899 */ /* 0x000fe40008011404 */
[----:B------:R-:W-:Y:S02]  /*1890*/  UIADD3 UR4, UPT, UPT, UR6, -0x1, URZ ;  /* 0xffffffff06047890 */ /* 0x000fe4000fffe0ff */
[----:B------:R-:W-:Y:S02]  /*18a0*/  UISETP.LT.U32.AND UP0, UPT, UR41, 0xd, UPT ;  /* 0x0000000d2900788c */ /* 0x000fe4000bf01070 */
[----:B------:R-:W-:Y:S02]  /*18b0*/  UISETP.GE.U32.AND UP2, UPT, UR4, -0x7f, UPT ;  /* 0xffffff810400788c */ /* 0x000fe4000bf46070 */
[----:B------:R-:W-:Y:S01]  /*18c0*/  USEL UR40, UR41, 0xd, UP0 ;  /* 0x0000000d29287887 */ /* 0x000fe20008000000 */
[----:B------:R-:W-:-:S03]  /*18d0*/  UMOV UR5, URZ ;  /* 0x000000ff00057c82 */ /* 0x000fc60008000000 */
[----:B------:R-:W-:Y:S02]  /*18e0*/  UIADD3 UR21, UPT, UPT, UR40, -0x1, URZ ;  /* 0xffffffff28157890 */ /* 0x000fe4000fffe0ff */
[----:B------:R-:W-:-:S03]  /*18f0*/  UIADD3 UR43, UPT, UPT, UR41, -UR40, URZ ;  /* 0x80000028292b7290 */ /* 0x000fc6000fffe0ff */
[----:B------:R-:W-:-:S04]  /*1900*/  @UP2 UIADD3 UR21, UPT, UPT, UR40, URZ, URZ ;  /* 0x000000ff28152290 */ /* 0x000fc8000fffe0ff */
[----:B--234-:R-:W-:-:S12]  /*1910*/  UIADD3 UR21, UPT, UPT, UR21, 0x1, URZ ;  /* 0x0000000115157890 */ /* 0x01cfd8000fffe0ff */
.L_x_43:
[----:B------:R-:W-:Y:S01]  /*1920*/  UISETP.NE.AND UP0, UPT, UR54, URZ, UPT ;  /* 0x000000ff3600728c */ /* 0x000fe2000bf05270 */
[----:B------:R-:W2:Y:S08]  /*1930*/  S2UR UR54, SR_CgaCtaId ;  /* 0x00000000003679c3 */ /* 0x000eb00000008800 */
[----:B------:R-:W-:Y:S05]  /*1940*/  BRA.U UP0, `(.L_x_24) ;  /* 0x0000000100347547 */ /* 0x000fea000b800000 */
[----:B------:R-:W3:Y:S01]  /*1950*/  S2R R0, SR_CgaCtaId ;  /* 0x0000000000007919 */ /* 0x000ee20000008800 */
[----:B------:R-:W-:-:S04]  /*1960*/  MOV R2, 0x400 ;  /* 0x0000040000027802 */ /* 0x000fc80000000f00 */
[----:B---3--:R-:W-:Y:S02]  /*1970*/  LEA R0, R0, R2, 0x18 ;  /* 0x0000000200007211 */ /* 0x008fe400078ec0ff */
[----:B------:R-:W-:-:S03]  /*1980*/  SHF.L.U32 R2, R8, 0x1f, RZ ;  /* 0x0000001f08027819 */ /* 0x000fc600000006ff */
[----:B------:R-:W-:-:S04]  /*1990*/  IMAD R0, R9, 0x8, R0 ;  /* 0x0000000809007824 */ /* 0x000fc800078e0200 */
[----:B------:R-:W3:Y:S02]  /*19a0*/  SYNCS.PHASECHK.TRANS64.TRYWAIT P0, [R0+URZ+0x180], R2 ;  /* 0x00018002000075a7 */ /* 0x000ee400080011ff */
[----:B---3--:R-:W-:Y:S05]  /*19b0*/  @!P0 BRA `(.L_x_25) ;  /* 0x0000006000988947 */ /* 0x008fea0003800000 */
.L_x_132:
[----:B------:R-:W-:Y:S01]  /*19c0*/  VIADD R9, R9, 0x1 ;  /* 0x0000000109097836 */ /* 0x000fe20000000000 */
[----:B------:R3:W-:Y:S04]  /*19d0*/  SYNCS.ARRIVE.TRANS64.A1T0 RZ, [R0+URZ+0x170], RZ ;  /* 0x000170ff00ff79a7 */ /* 0x0007e800081000ff */
[----:B------:R-:W-:-:S04]  /*19e0*/  ISETP.NE.AND P0, PT, R9, 0x2, PT ;  /* 0x000000020900780c */ /* 0x000fc80003f05270 */
[----:B------:R-:W-:Y:S02]  /*19f0*/  SEL R9, R9, RZ, P0 ;  /* 0x000000ff09097207 */ /* 0x000fe40000000000 */
[----:B---3--:R-:W-:-:S04]  /*1a00*/  SEL R0, RZ, 0x1, P0 ;  /* 0x00000001ff007807 */ /* 0x008fc80000000000 */
[----:B------:R-:W-:-:S07]  /*1a10*/  LOP3.LUT R8, R8, R0, RZ, 0x3c, !PT ;  /* 0x0000000008087212 */ /* 0x000fce00078e3cff */
.L_x_24:
[----:B------:R-:W-:Y:S01]  /*1a20*/  UMOV UR6, 0x400 ;  /* 0x0000040000067882 */ /* 0x000fe20000000000 */
[----:B------:R-:W-:Y:S01]  /*1a30*/  SHF.L.U32 R0, R12, 0x1f, RZ ;  /* 0x0000001f0c007819 */ /* 0x000fe200000006ff */
[----:B--2---:R-:W-:Y:S02]  /*1a40*/  ULEA UR6, UR54, UR6, 0x18 ;  /* 0x0000000636067291 */ /* 0x004fe4000f8ec0ff */
[----:B------:R-:W-:Y:S02]  /*1a50*/  UISETP.GE.U32.AND UP0, UPT, UR45, 0x7f, UPT ;  /* 0x0000007f2d00788c */ /* 0x000fe4000bf06070 */
[----:B------:R-:W-:Y:S02]  /*1a60*/  ULEA UR4, UR5, UR6, 0x3 ;  /* 0x0000000605047291 */ /* 0x000fe4000f8e18ff */
[----:B------:R-:W-:Y:S02]  /*1a70*/  USHF.L.U32 UR35, UR26, 0x6, URZ ;  /* 0x000000061a237899 */ /* 0x000fe400080006ff */
[----:B------:R-:W-:Y:S01]  /*1a80*/  ULEA UR11, UR30, UR44, 0x6 ;  /* 0x0000002c1e0b7291 */ /* 0x000fe2000f8e30ff */
[----:B------:R-:W-:-:S04]  /*1a90*/  UMOV UR13, URZ ;  /* 0x000000ff000d7c82 */ /* 0x000fc80008000000 */
[----:B------:R2:W3:Y:S01]  /*1aa0*/  SYNCS.PHASECHK.TRANS64.TRYWAIT P0, [UR4+0x68], R0 ;  /* 0x00006800ff0075a7 */ /* 0x0004e20008001104 */
[----:B------:R-:W-:Y:S06]  /*1ab0*/  BRA.U !UP0, `(.L_x_26) ;  /* 0x0000000108c07547 */ /* 0x000fec000b800000 */
[----:B------:R-:W-:Y:S01]  /*1ac0*/  UMOV UR7, URZ ;  /* 0x000000ff00077c82 */ /* 0x000fe20008000000 */
[----:B------:R-:W-:-:S05]  /*1ad0*/  UMOV UR4, UR5 ;  /* 0x0000000500047c82 */ /* 0x000fca0008000000 */
.L_x_32:
[----:B------:R-:W-:Y:S01]  /*1ae0*/  ULEA UR33, UR4, UR6, 0x3 ;  /* 0x0000000604217291 */ /* 0x000fe2000f8e18ff */
[----:B---3--:R-:W-:Y:S01]  /*1af0*/  @!P3 MOV R2, 0x4000 ;  /* 0x000040000002b802 */ /* 0x008fe20000000f00 */
[----:B-1-34-:R-:W-:Y:S10]  /*1b00*/  @P0 BRA `(.L_x_27) ;  /* 0x00000000000c0947 */ /* 0x01aff40003800000 */
[----:B------:R-:W-:-:S04]  /*1b10*/  SHF.L.U32 R3, R12, 0x1f, RZ ;  /* 0x0000001f0c037819 */ /* 0x000fc800000006ff */
[----:B------:R-:W3:Y:S02]  /*1b20*/  SYNCS.PHASECHK.TRANS64.TRYWAIT P0, [UR33+0x68], R3 ;  /* 0x00006803ff0075a7 */ /* 0x000ee40008001121 */
[----:B---3--:R-:W-:Y:S05]  /*1b30*/  @!P0 BRA `(.L_x_28) ;  /* 0x00000060004c8947 */ /* 0x008fea0003800000 */
.L_x_27:
[----:B------:R3:W-:Y:S01]  /*1b40*/  @!P3 SYNCS.ARRIVE.TRANS64 RZ, [UR33], R2 ;  /* 0x00000002ffffb9a7 */ /* 0x0007e20008000021 */
[----:B------:R-:W-:-:S04]  /*1b50*/  ULOP3.LUT UR5, UR25, 0x2, URZ, 0xfc, !UPT ;  /* 0x0000000219057892 */ /* 0x000fc8000f8efcff */
[----:B------:R-:W-:-:S09]  /*1b60*/  UISETP.NE.AND UP0, UPT, UR5, 0x2, UPT ;  /* 0x000000020500788c */ /* 0x000fd2000bf05270 */
[----:B------:R-:W-:Y:S05]  /*1b70*/  BRA.U UP0, `(.L_x_29) ;  /* 0x0000000100047547 */ /* 0x000fea000b800000 */
[----:B-1----:R-:W-:Y:S05]  /*1b80*/  BPT.TRAP 0x1 ;  /* 0x000000040000795c */ /* 0x002fea0000300000 */
.L_x_29:
[----:B------:R-:W-:Y:S04]  /*1b90*/  BSSY.RECONVERGENT B0, `(.L_x_30) ;  /* 0x0000003000007945 */ /* 0x000fe80003800200 */
[----:B------:R-:W-:Y:S05]  /*1ba0*/  @P2 BRA `(.L_x_31) ;  /* 0x0000000000042947 */ /* 0x000fea0003800000 */
[----:B-1----:R-:W-:Y:S05]  /*1bb0*/  BPT.TRAP 0x1 ;  /* 0x000000040000795c */ /* 0x002fea0000300000 */
.L_x_31:
[----:B-1----:R-:W-:Y:S05]  /*1bc0*/  BSYNC.RECONVERGENT B0 ;  /* 0x0000000000007941 */ /* 0x002fea0003800200 */
.L_x_30:
[----:B------:R-:W-:Y:S02]  /*1bd0*/  UIADD3 UR5, UPT, UPT, UR4, 0x1, URZ ;  /* 0x0000000104057890 */ /* 0x000fe4000fffe0ff */
[----:B------:R-:W-:Y:S02]  /*1be0*/  ULEA UR32, UR4, UR6, 0xd ;  /* 0x0000000604207291 */ /* 0x000fe4000f8e68ff */
[----:B------:R-:W-:Y:S02]  /*1bf0*/  UISETP.NE.AND UP0, UPT, UR5, 0xd, UPT ;  /* 0x0000000d0500788c */ /* 0x000fe4000bf05270 */
[----:B------:R-:W-:Y:S02]  /*1c00*/  USHF.L.U32 UR34, UR7, 0x6, URZ ;  /* 0x0000000607227899 */ /* 0x000fe400080006ff */
[----:B------:R-:W-:Y:S02]  /*1c10*/  USEL UR9, URZ, 0x1, UP0 ;  /* 0x00000001ff097887 */ /* 0x000fe40008000000 */
[----:B------:R-:W-:-:S02]  /*1c20*/  USEL UR5, UR5, URZ, UP0 ;  /* 0x000000ff05057287 */ /* 0x000fc40008000000 */
[----:B------:R-:W-:Y:S02]  /*1c30*/  UIADD3 UR14, UP0, UPT, UR28, 0x180, URZ ;  /* 0x000001801c0e7890 */ /* 0x000fe4000ff1e0ff */
[----:B------:R-:W-:Y:S01]  /*1c40*/  ULEA UR8, UR5, UR6, 0x3 ;  /* 0x0000000605087291 */ /* 0x000fe2000f8e18ff */
[----:B------:R-:W-:Y:S01]  /*1c50*/  LOP3.LUT R12, R12, UR9, RZ, 0x3c, !PT ;  /* 0x000000090c0c7c12 */ /* 0x000fe2000f8e3cff */
[----:B------:R-:W-:Y:S02]  /*1c60*/  ULEA UR4, UR4, UR24, 0xc ;  /* 0x0000001804047291 */ /* 0x000fe4000f8e60ff */
[----:B------:R-:W-:Y:S01]  /*1c70*/  UIADD3 UR7, UPT, UPT, UR7, 0x1, URZ ;  /* 0x0000000107077890 */ /* 0x000fe2000fffe0ff */
[----:B--2---:R-:W-:Y:S01]  /*1c80*/  SHF.L.U32 R0, R12, 0x1f, RZ ;  /* 0x0000001f0c007819 */ /* 0x004fe200000006ff */
[----:B------:R-:W-:Y:S02]  /*1c90*/  UIADD3 UR16, UP1, UPT, UR28, 0x80, URZ ;  /* 0x000000801c107890 */ /* 0x000fe4000ff3e0ff */
[----:B------:R-:W-:Y:S01]  /*1ca0*/  UIADD3.X UR15, UPT, UPT, URZ, UR29, URZ, UP0, !UPT ;  /* 0x0000001dff0f7290 */ /* 0x000fe200087fe4ff */
[----:B------:R4:W1:Y:S01]  /*1cb0*/  SYNCS.PHASECHK.TRANS64.TRYWAIT P0, [UR8+0x68], R0 ;  /* 0x00006800ff0075a7 */ /* 0x0008620008001108 */
[----:B------:R-:W-:-:S02]  /*1cc0*/  ULEA UR4, UR4, UR6, 0x1 ;  /* 0x0000000604047291 */ /* 0x000fc4000f8e08ff */
[----:B------:R-:W-:Y:S02]  /*1cd0*/  UISETP.NE.AND UP0, UPT, UR7, UR21, UPT ;  /* 0x000000150700728c */ /* 0x000fe4000bf05270 */
[----:B------:R-:W-:Y:S02]  /*1ce0*/  UIADD3.X UR17, UPT, UPT, URZ, UR29, URZ, UP1, !UPT ;  /* 0x0000001dff117290 */ /* 0x000fe40008ffe4ff */
[----:B------:R-:W-:Y:S02]  /*1cf0*/  UIADD3 UR32, UPT, UPT, UR32, 0x3400, URZ ;  /* 0x0000340020207890 */ /* 0x000fe4000fffe0ff */
[----:B------:R-:W-:Y:S01]  /*1d00*/  UIADD3 UR8, UPT, UPT, UR4, 0x1d400, URZ ;  /* 0x0001d40004087890 */ /* 0x000fe2000fffe0ff */
[----:B------:R-:W-:Y:S01]  /*1d10*/  UMOV UR18, 0x0 ;  /* 0x0000000000127882 */ /* 0x000fe20000000000 */
[----:B------:R-:W-:Y:S01]  /*1d20*/  UMOV UR19, 0x10000000 ;  /* 0x1000000000137882 */ /* 0x000fe20000000000 */
[----:B------:R-:W-:Y:S01]  /*1d30*/  UMOV UR4, 0x30000 ;  /* 0x0003000000047882 */ /* 0x000fe20000000000 */
[----:B------:R-:W-:Y:S01]  /*1d40*/  UMOV UR12, UR36 ;  /* 0x00000024000c7c82 */ /* 0x000fe20008000000 */
[----:B------:R-:W-:Y:S01]  /*1d50*/  UMOV UR9, UR33 ;  /* 0x0000002100097c82 */ /* 0x000fe20008000000 */
[----:B------:R-:W-:Y:S01]  /*1d60*/  UMOV UR10, UR34 ;  /* 0x00000022000a7c82 */ /* 0x000fe20008000000 */
[----:B------:R-:W-:Y:S01]  /*1d70*/  UTMALDG.3D [UR32], [UR16], desc[UR18] ;  /* 0x00001220100075b4 */ /* 0x000fe20008011000 */
[----:B------:R-:W-:Y:S01]  /*1d80*/  UMOV UR13, UR21 ;  /* 0x00000015000d7c82 */ /* 0x000fe20008000000 */
[----:B------:R2:W-:Y:S02]  /*1d90*/  UTMALDG.3D.MULTICAST [UR8], [UR14], UR4, desc[UR18] ;  /* 0x000012080e0073b4 */ /* 0x0005e40008011804 */
[----:B--2---:R-:W-:Y:S01]  /*1da0*/  UMOV UR4, UR5 ;  /* 0x0000000500047c82 */ /* 0x004fe20008000000 */
[----:B------:R-:W-:Y:S05]  /*1db0*/  BRA.U UP0, `(.L_x_32) ;  /* 0xfffffffd00487547 */ /* 0x000fea000b83ffff */
.L_x_26:
[----:B------:R-:W-:Y:S01]  /*1dc0*/  ULEA UR4, UR5, UR6, 0x3 ;  /* 0x0000000605047291 */ /* 0x000fe2000f8e18ff */
[----:B--2-4-:R-:W-:Y:S01]  /*1dd0*/  SHF.L.U32 R0, R12, 0x1f, RZ ;  /* 0x0000001f0c007819 */ /* 0x014fe200000006ff */
[----:B------:R-:W-:Y:S01]  /*1de0*/  @!P1 SYNCS.ARRIVE.TRANS64.A1T0 RZ, [UR6+0x108], RZ ;  /* 0x000108ffffff99a7 */ /* 0x000fe20008100006 */
[----:B------:R-:W-:-:S06]  /*1df0*/  UISETP.GT.AND UP0, UPT, UR41, UR40, UPT ;  /* 0x000000282900728c */ /* 0x000fcc000bf04270 */
[----:B-1-3--:R1:W2:Y:S03]  /*1e00*/  SYNCS.PHASECHK.TRANS64.TRYWAIT P0, [UR4+0x68], R0 ;  /* 0x00006800ff0075a7 */ /* 0x00a2a60008001104 */
[----:B------:R-:W-:Y:S05]  /*1e10*/  BRA.U !UP0, `(.L_x_33) ;  /* 0x0000000108c47547 */ /* 0x000fea000b800000 */
[----:B------:R-:W-:Y:S01]  /*1e20*/  UIADD3 UR26, UPT, UPT, UR43, UR13, URZ ;  /* 0x0000000d2b1a7290 */ /* 0x000fe2000fffe0ff */
[----:B------:R-:W-:-:S11]  /*1e30*/  UMOV UR4, UR5 ;  /* 0x0000000500047c82 */ /* 0x000fd60008000000 */
.L_x_39:
[----:B------:R-:W-:Y:S01]  /*1e40*/  ULEA UR17, UR4, UR6, 0x3 ;  /* 0x0000000604117291 */ /* 0x000fe2000f8e18ff */
[----:B--2---:R-:W-:Y:S01]  /*1e50*/  @!P3 MOV R2, 0x4000 ;  /* 0x000040000002b802 */ /* 0x004fe20000000f00 */
[----:B--2-4-:R-:W-:Y:S10]  /*1e60*/  @P0 BRA `(.L_x_34) ;  /* 0x00000000000c0947 */ /* 0x014ff40003800000 */
[----:B------:R-:W-:-:S04]  /*1e70*/  SHF.L.U32 R3, R12, 0x1f, RZ ;  /* 0x0000001f0c037819 */ /* 0x000fc800000006ff */
[----:B------:R-:W2:Y:S02]  /*1e80*/  SYNCS.PHASECHK.TRANS64.TRYWAIT P0, [UR17+0x68], R3 ;  /* 0x00006803ff0075a7 */ /* 0x000ea40008001111 */
[----:B--2---:R-:W-:Y:S05]  /*1e90*/  @!P0 BRA `(.L_x_35) ;  /* 0x0000005c008c8947 */ /* 0x004fea0003800000 */
.L_x_34:
[----:B------:R2:W-:Y:S01]  /*1ea0*/  @!P3 SYNCS.ARRIVE.TRANS64 RZ, [UR17], R2 ;  /* 0x00000002ffffb9a7 */ /* 0x0005e20008000011 */
[----:B------:R-:W-:-:S04]  /*1eb0*/  ULOP3.LUT UR5, UR25, 0x2, URZ, 0xfc, !UPT ;  /* 0x0000000219057892 */ /* 0x000fc8000f8efcff */
[----:B------:R-:W-:-:S09]  /*1ec0*/  UISETP.NE.AND UP0, UPT, UR5, 0x2, UPT ;  /* 0x000000020500788c */ /* 0x000fd2000bf05270 */
[----:B------:R-:W-:Y:S05]  /*1ed0*/  BRA.U UP0, `(.L_x_36) ;  /* 0x0000000100047547 */ /* 0x000fea000b800000 */
[----:B------:R-:W-:Y:S05]  /*1ee0*/  BPT.TRAP 0x1 ;  /* 0x000000040000795c */ /* 0x000fea0000300000 */
.L_x_36:
[----:B------:R-:W-:Y:S04]  /*1ef0*/  BSSY.RECONVERGENT B0, `(.L_x_37) ;  /* 0x0000003000007945 */ /* 0x000fe80003800200 */
[----:B------:R-:W-:Y:S05]  /*1f00*/  @P2 BRA `(.L_x_38) ;  /* 0x0000000000042947 */ /* 0x000fea0003800000 */
[----:B------:R-:W-:Y:S05]  /*1f10*/  BPT.TRAP 0x1 ;  /* 0x000000040000795c */ /* 0x000fea0000300000 */
.L_x_38:
[----:B------:R-:W-:Y:S05]  /*1f20*/  BSYNC.RECONVERGENT B0 ;  /* 0x0000000000007941 */ /* 0x000fea0003800200 */
.L_x_37:
[----:B------:R-:W-:Y:S02]  /*1f30*/  UIADD3 UR5, UPT, UPT, UR4, 0x1, URZ ;  /* 0x0000000104057890 */ /* 0x000fe4000fffe0ff */
[----:B------:R-:W-:Y:S02]  /*1f40*/  ULEA UR16, UR4, UR6, 0xd ;  /* 0x0000000604107291 */ /* 0x000fe4000f8e68ff */
[----:B------:R-:W-:Y:S02]  /*1f50*/  UISETP.NE.AND UP0, UPT, UR5, 0xd, UPT ;  /* 0x0000000d0500788c */ /* 0x000fe4000bf05270 */
[----:B------:R-:W-:Y:S02]  /*1f60*/  ULEA UR4, UR4, UR24, 0xc ;  /* 0x0000001804047291 */ /* 0x000fe4000f8e60ff */
[----:B------:R-:W-:Y:S02]  /*1f70*/  USEL UR8, URZ, 0x1, UP0 ;  /* 0x00000001ff087887 */ /* 0x000fe40008000000 */
[----:B------:R-:W-:-:S02]  /*1f80*/  USEL UR5, UR5, URZ, UP0 ;  /* 0x000000ff05057287 */ /* 0x000fc40008000000 */
[----:B------:R-:W-:Y:S02]  /*1f90*/  UIADD3 UR22, UP1, UPT, UR28, 0x80, URZ ;  /* 0x000000801c167890 */ /* 0x000fe4000ff3e0ff */
[----:B------:R-:W-:Y:S01]  /*1fa0*/  UIADD3 UR14, UP0, UPT, UR28, 0x180, URZ ;  /* 0x000001801c0e7890 */ /* 0x000fe2000ff1e0ff */
[----:B------:R-:W-:Y:S01]  /*1fb0*/  LOP3.LUT R12, R12, UR8, RZ, 0x3c, !PT ;  /* 0x000000080c0c7c12 */ /* 0x000fe2000f8e3cff */
[----:B------:R-:W-:Y:S02]  /*1fc0*/  ULEA UR4, UR4, UR6, 0x1 ;  /* 0x0000000604047291 */ /* 0x000fe4000f8e08ff */
[----:B------:R-:W-:Y:S01]  /*1fd0*/  ULEA UR7, UR5, UR6, 0x3 ;  /* 0x0000000605077291 */ /* 0x000fe2000f8e18ff */
[----:B-1----:R-:W-:Y:S01]  /*1fe0*/  SHF.L.U32 R0, R12, 0x1f, RZ ;  /* 0x0000001f0c007819 */ /* 0x002fe200000006ff */
[----:B------:R-:W-:Y:S02]  /*1ff0*/  USHF.L.U32 UR18, UR13, 0x6, URZ ;  /* 0x000000060d127899 */ /* 0x000fe400080006ff */
[----:B------:R-:W-:-:S02]  /*2000*/  UIADD3 UR16, UPT, UPT, UR16, 0x3400, URZ ;  /* 0x0000340010107890 */ /* 0x000fc4000fffe0ff */
[----:B------:R-:W-:Y:S02]  /*2010*/  UIADD3.X UR23, UPT, UPT, URZ, UR29, URZ, UP1, !UPT ;  /* 0x0000001dff177290 */ /* 0x000fe40008ffe4ff */
[----:B------:R-:W-:Y:S01]  /*2020*/  UIADD3 UR8, UPT, UPT, UR4, 0x1d400, URZ ;  /* 0x0001d40004087890 */ /* 0x000fe2000fffe0ff */
[----:B------:R3:W4:Y:S01]  /*2030*/  SYNCS.PHASECHK.TRANS64.TRYWAIT P0, [UR7+0x68], R0 ;  /* 0x00006800ff0075a7 */ /* 0x0007220008001107 */
[----:B------:R-:W-:Y:S01]  /*2040*/  UIADD3.X UR15, UPT, UPT, URZ, UR29, URZ, UP0, !UPT ;  /* 0x0000001dff0f7290 */ /* 0x000fe200087fe4ff */
[----:B------:R-:W-:Y:S01]  /*2050*/  UMOV UR30, 0x0 ;  /* 0x00000000001e7882 */ /* 0x000fe20000000000 */
[----:B------:R-:W-:Y:S01]  /*2060*/  UMOV UR31, 0x10000000 ;  /* 0x10000000001f7882 */ /* 0x000fe20000000000 */
[----:B------:R-:W-:Y:S01]  /*2070*/  UMOV UR19, UR35 ;  /* 0x0000002300137c82 */ /* 0x000fe20008000000 */
[----:B------:R-:W-:Y:S01]  /*2080*/  UMOV UR20, UR36 ;  /* 0x0000002400147c82 */ /* 0x000fe20008000000 */
[----:B------:R-:W-:Y:S01]  /*2090*/  UMOV UR7, 0x30000 ;  /* 0x0003000000077882 */ /* 0x000fe20000000000 */
[----:B------:R-:W-:Y:S01]  /*20a0*/  UMOV UR12, UR36 ;  /* 0x00000024000c7c82 */ /* 0x000fe20008000000 */
[----:B------:R-:W-:Y:S01]  /*20b0*/  UMOV UR9, UR17 ;  /* 0x0000001100097c82 */ /* 0x000fe20008000000 */
[----:B------:R-:W-:Y:S01]  /*20c0*/  UMOV UR10, UR18 ;  /* 0x00000012000a7c82 */ /* 0x000fe20008000000 */
[----:B------:R3:W-:Y:S01]  /*20d0*/  UTMALDG.3D [UR16], [UR22], desc[UR30] ;  /* 0x00001e10160075b4 */ /* 0x0007e20008011000 */
[----:B------:R-:W-:Y:S01]  /*20e0*/  UIADD3 UR13, UPT, UPT, UR13, 0x1, URZ ;  /* 0x000000010d0d7890 */ /* 0x000fe2000fffe0ff */
[----:B------:R-:W-:-:S03]  /*20f0*/  UMOV UR4, UR5 ;  /* 0x0000000500047c82 */ /* 0x000fc60008000000 */
[----:B------:R-:W-:Y:S01]  /*2100*/  UISETP.NE.AND UP0, UPT, UR13, UR26, UPT ;  /* 0x0000001a0d00728c */ /* 0x000fe2000bf05270 */
[----:B------:R3:W-:Y:S08]  /*2110*/  UTMALDG.3D.MULTICAST [UR8], [UR14], UR7, desc[UR30] ;  /* 0x00001e080e0073b4 */ /* 0x0007f00008011807 */
[----:B---3--:R-:W-:Y:S05]  /*2120*/  BRA.U UP0, `(.L_x_39) ;  /* 0xfffffffd00447547 */ /* 0x008fea000b83ffff */
.L_x_33:
[C---:B------:R-:W-:Y:S01]  /*2130*/  LEA R3, R11.reuse, UR6, 0x3 ;  /* 0x000000060b037c11 */ /* 0x040fe2000f8e18ff */
[----:B------:R-:W-:Y:S01]  /*2140*/  NOP ;  /* 0x0000000000007918 */ /* 0x000fe20000000000 */
[----:B-1----:R-:W-:Y:S02]  /*2150*/  SHF.L.U32 R0, R10, 0x1f, RZ ;  /* 0x0000001f0a007819 */ /* 0x002fe400000006ff */
[----:B------:R-:W-:Y:S02]  /*2160*/  LEA R4, R11, UR6, 0x4 ;  /* 0x000000060b047c11 */ /* 0x000fe4000f8e20ff */
[----:B--2-4-:R-:W1:Y:S02]  /*2170*/  SYNCS.PHASECHK.TRANS64.TRYWAIT P0, [R3+URZ+0x110], R0 ;  /* 0x00011000030075a7 */ /* 0x014e6400080011ff */
[----:B-1----:R-:W-:Y:S05]  /*2180*/  @!P0 BRA `(.L_x_40) ;  /* 0x0000005800e88947 */ /* 0x002fea0003800000 */
.L_x_135:
[----:B------:R-:W2:Y:S01]  /*2190*/  LDS.128 R4, [R4+0x1a0] ;  /* 0x0001a00004047984 */ /* 0x000ea20000000c00 */
[----:B------:R-:W-:Y:S01]  /*21a0*/  UISETP.GE.AND UP0, UPT, UR42, 0x1, UPT ;  /* 0x000000012a00788c */ /* 0x000fe2000bf06270 */
[----:B------:R-:W-:Y:S01]  /*21b0*/  @!PT LDS RZ, [RZ] ;  /* 0x00000000fffff984 */ /* 0x000fe20000000800 */
[----:B------:R-:W-:Y:S01]  /*21c0*/  @!PT LDS RZ, [RZ] ;  /* 0x00000000fffff984 */ /* 0x000fe20000000800 */
[----:B------:R-:W-:Y:S01]  /*21d0*/  @!PT LDS RZ, [RZ] ;  /* 0x00000000fffff984 */ /* 0x000fe20000000800 */
[----:B------:R-:W-:Y:S01]  /*21e0*/  @!PT LDS RZ, [RZ] ;  /* 0x00000000fffff984 */ /* 0x000fe20000000800 */
[----:B------:R3:W-:Y:S06]  /*21f0*/  MEMBAR.ALL.CTA ;  /* 0x0000000000007992 */ /* 0x0007ec0000008000 */
[----:B---3--:R-:W3:Y:S01]  /*2200*/  FENCE.VIEW.ASYNC.S ;  /* 0x00000000000073c6 */ /* 0x008ee20000000000 */
[----:B--2---:R-:W-:-:S13]  /*2210*/  LOP3.LUT P0, RZ, R6, 0x1, RZ, 0xc0, !PT ;  /* 0x0000000106ff7812 */ /* 0x004fda000780c0ff */
[----:B---3--:R-:W-:Y:S01]  /*2220*/  VOTEU.ANY UP1, P0 ;  /* 0x0000000000ff7886 */ /* 0x008fe20000020100 */
[----:B------:R-:W-:-:S13]  /*2230*/  PLOP3.LUT P0, PT, PT, PT, UP1, 0x80, 0x8 ;  /* 0x000000000008781c */ /* 0x000fda0003f0f018 */
[----:B-1----:R-:W-:Y:S02]  /*2240*/  @P0 LOP3.LUT R0, R5, 0xffff, RZ, 0xc0, !PT ;  /* 0x0000ffff05000812 */ /* 0x002fe400078ec0ff */
[----:B------:R-:W-:Y:S02]  /*2250*/  @P0 MOV R2, R4 ;  /* 0x0000000400020202 */ /* 0x000fe40000000f00 */
[----:B------:R-:W-:Y:S01]  /*2260*/  @P0 R2UR UR7, R0 ;  /* 0x00000000000702ca */ /* 0x000fe200000e0000 */
[----:B------:R-:W-:Y:S01]  /*2270*/  VIADD R0, R3, 0x120 ;  /* 0x0000012003007836 */ /* 0x000fe20000000000 */
[----:B------:R-:W-:Y:S02]  /*2280*/  @P0 SHF.R.U32.HI R4, RZ, 0x10, R5 ;  /* 0x00000010ff040819 */ /* 0x000fe40000011605 */
[----:B------:R-:W-:Y:S02]  /*2290*/  @P0 R2UR UR8, R2 ;  /* 0x00000000020802ca */ /* 0x000fe400000e0000 */
[----:B------:R-:W-:-:S02]  /*22a0*/  PRMT R0, RZ, 0x654, R0 ;  /* 0x00000654ff007816 */ /* 0x000fc40000000000 */
[----:B------:R-:W-:Y:S02]  /*22b0*/  @P0 R2UR UR4, R4 ;  /* 0x00000000040402ca */ /* 0x000fe400000e0000 */
[----:B------:R1:W-:Y:S03]  /*22c0*/  SYNCS.ARRIVE.TRANS64.RED.A1T0 RZ, [R0+URZ], RZ ;  /* 0x000000ff00ff79a7 */ /* 0x0003e600081004ff */
[----:B------:R-:W-:-:S04]  /*22d0*/  @UP1 UMOV UR27, UR7 ;  /* 0x00000007001b1c82 */ /* 0x000fc80008000000 */
[----:B------:R-:W-:-:S04]  /*22e0*/  @UP1 UMOV UR37, UR8 ;  /* 0x0000000800251c82 */ /* 0x000fc80008000000 */
[----:B------:R-:W-:Y:S01]  /*22f0*/  @UP1 UMOV UR36, UR4 ;  /* 0x0000000400241c82 */ /* 0x000fe20008000000 */
[----:B------:R-:W-:Y:S05]  /*2300*/  BRA.U !UP0, `(.L_x_41) ;  /* 0x0000000108d47547 */ /* 0x000fea000b800000 */
[----:B------:R-:W2:Y:S01]  /*2310*/  LDCU.128 UR12, c[0x0][0xb10] ;  /* 0x00016200ff0c77ac */ /* 0x000ea20008000c00 */
[----:B------:R-:W3:Y:S01]  /*2320*/  LDCU UR26, c[0x0][0xb20] ;  /* 0x00016400ff1a77ac */ /* 0x000ee20008000800 */
[----:B------:R-:W4:Y:S01]  /*2330*/  LDCU UR20, c[0x0][0xb0c] ;  /* 0x00016180ff1477ac */ /* 0x000f220008000800 */
[----:B------:R-:W1:Y:S01]  /*2340*/  LDCU.64 UR10, c[0x0][0xb28] ;  /* 0x00016500ff0a77ac */ /* 0x000e620008000a00 */
[----:B------:R-:W-:Y:S02]  /*2350*/  UISETP.NE.AND UP3, UPT, UR42, 0x1, UPT ;  /* 0x000000012a00788c */ /* 0x000fe4000bf65270 */
[----:B--2---:R-:W-:Y:S02]  /*2360*/  UIMAD.WIDE.U32 UR16, UR38, UR15, URZ ;  /* 0x0000000f261072a5 */ /* 0x004fe4000f8e00ff */
[----:B------:R-:W-:Y:S02]  /*2370*/  UIMAD.WIDE.U32 UR8, UR39, UR12, URZ ;  /* 0x0000000c270872a5 */ /* 0x000fe4000f8e00ff */
[----:B------:R-:W-:-:S02]  /*2380*/  UISETP.NE.AND UP0, UPT, UR14, 0x1, UPT ;  /* 0x000000010e00788c */ /* 0x000fc4000bf05270 */
[----:B------:R-:W-:Y:S01]  /*2390*/  UIMAD.WIDE.U32 UR22, UR27, UR15, URZ ;  /* 0x0000000f1b1672a5 */ /* 0x000fe2000f8e00ff */
[----:B------:R-:W-:Y:S02]  /*23a0*/  UMOV UR16, UR17 ;  /* 0x0000001100107c82 */ /* 0x000fe40008000000 */
[----:B------:R-:W-:Y:S01]  /*23b0*/  UMOV UR8, UR9 ;  /* 0x0000000900087c82 */ /* 0x000fe20008000000 */
[----:B---3--:R-:W-:Y:S02]  /*23c0*/  USHF.R.U32.HI UR16, URZ, UR26, UR16 ;  /* 0x0000001aff107299 */ /* 0x008fe40008011610 */
[----:B----4-:R-:W-:Y:S02]  /*23d0*/  UISETP.NE.AND UP2, UPT, UR20, 0x1, UPT ;  /* 0x000000011400788c */ /* 0x010fe4000bf45270 */
[----:B------:R-:W-:Y:S02]  /*23e0*/  USHF.R.U32.HI UR8, URZ, UR13, UR8 ;  /* 0x0000000dff087299 */ /* 0x000fe40008011608 */
[----:B------:R-:W-:-:S02]  /*23f0*/  USEL UR7, UR38, UR16, !UP0 ;  /* 0x0000001026077287 */ /* 0x000fc4000c000000 */
[----:B------:R-:W-:Y:S02]  /*2400*/  USEL UR8, UR39, UR8, !UP2 ;  /* 0x0000000827087287 */ /* 0x000fe4000d000000 */
[----:B-1----:R-:W-:Y:S01]  /*2410*/  UIMAD.WIDE.U32 UR16, UR7, UR10, URZ ;  /* 0x0000000a071072a5 */ /* 0x002fe2000f8e00ff */
[----:B------:R-:W-:Y:S01]  /*2420*/  UMOV UR4, UR23 ;  /* 0x0000001700047c82 */ /* 0x000fe20008000000 */
[----:B------:R-:W-:Y:S02]  /*2430*/  UIMAD.WIDE.U32 UR18, UR37, UR12, URZ ;  /* 0x0000000c251272a5 */ /* 0x000fe4000f8e00ff */
[----:B------:R-:W-:-:S03]  /*2440*/  UIMAD.WIDE.U32 UR22, UR8, UR10, URZ ;  /* 0x0000000a081672a5 */ /* 0x000fc6000f8e00ff */
[----:B------:R-:W-:Y:S01]  /*2450*/  UMOV UR16, UR17 ;  /* 0x0000001100107c82 */ /* 0x000fe20008000000 */
[----:B------:R-:W-:Y:S02]  /*2460*/  USHF.R.U32.HI UR4, URZ, UR26, UR4 ;  /* 0x0000001aff047299 */ /* 0x000fe40008011604 */
[----:B------:R-:W-:Y:S01]  /*2470*/  @UP3 USHF.R.U32.HI UR7, URZ, UR11, UR16 ;  /* 0x0000000bff073299 */ /* 0x000fe20008011610 */
[----:B------:R-:W-:Y:S01]  /*2480*/  UMOV UR18, UR19 ;  /* 0x0000001300127c82 */ /* 0x000fe20008000000 */
[----:B------:R-:W-:Y:S01]  /*2490*/  UMOV UR22, UR23 ;  /* 0x0000001700167c82 */ /* 0x000fe20008000000 */
[----:B------:R-:W-:Y:S02]  /*24a0*/  USHF.R.U32.HI UR13, URZ, UR13, UR18 ;  /* 0x0000000dff0d7299 */ /* 0x000fe40008011612 */
[----:B------:R-:W-:Y:S02]  /*24b0*/  USEL UR4, UR27, UR4, !UP0 ;  /* 0x000000041b047287 */ /* 0x000fe4000c000000 */
[----:B------:R-:W-:-:S02]  /*24c0*/  @UP3 USHF.R.U32.HI UR8, URZ, UR11, UR22 ;  /* 0x0000000bff083299 */ /* 0x000fc40008011616 */
[----:B------:R-:W-:Y:S02]  /*24d0*/  UIMAD UR9, UR42, UR7, URZ ;  /* 0x000000072a0972a4 */ /* 0x000fe4000f8e02ff */
[----:B------:R-:W-:Y:S02]  /*24e0*/  USEL UR7, UR37, UR13, !UP2 ;  /* 0x0000000d25077287 */ /* 0x000fe4000d000000 */
[----:B------:R-:W-:Y:S02]  /*24f0*/  UIMAD UR12, UR42, UR8, URZ ;  /* 0x000000082a0c72a4 */ /* 0x000fe4000f8e02ff */
[----:B------:R-:W-:Y:S02]  /*2500*/  UISETP.GE.AND UP0, UPT, UR4, UR9, UPT ;  /* 0x000000090400728c */ /* 0x000fe4000bf06270 */
[----:B------:R-:W-:Y:S02]  /*2510*/  UIMAD.WIDE.U32 UR16, UR4, UR10, URZ ;  /* 0x0000000a041072a5 */ /* 0x000fe4000f8e00ff */
[----:B------:R-:W-:-:S02]  /*2520*/  UISETP.GE.OR UP0, UPT, UR7, UR12, UP0 ;  /* 0x0000000c0700728c */ /* 0x000fc40008706670 */
[----:B------:R-:W-:Y:S02]  /*2530*/  UIMAD.WIDE.U32 UR12, UR7, UR10, URZ ;  /* 0x0000000a070c72a5 */ /* 0x000fe4000f8e00ff */
[----:B------:R-:W-:Y:S01]  /*2540*/  UIADD3 UR15, UPT, UPT, -UR4, URZ, URZ ;  /* 0x000000ff040f7290 */ /* 0x000fe2000fffe1ff */
[----:B------:R-:W-:Y:S01]  /*2550*/  UMOV UR10, UR17 ;  /* 0x00000011000a7c82 */ /* 0x000fe20008000000 */
[----:B------:R-:W-:Y:S02]  /*2560*/  UIADD3 UR12, UPT, UPT, -UR7, URZ, URZ ;  /* 0x000000ff070c7290 */ /* 0x000fe4000fffe1ff */
[----:B------:R-:W-:-:S03]  /*2570*/  USHF.R.U32.HI UR10, URZ, UR11, UR10 ;  /* 0x0000000bff0a7299 */ /* 0x000fc6000801160a */
[----:B------:R-:W-:Y:S01]  /*2580*/  @!UP0 UMOV UR9, UR13 ;  /* 0x0000000d00098c82 */ /* 0x000fe20008000000 */
[----:B------:R-:W-:Y:S02]  /*2590*/  UIMAD UR15, UR14, UR15, UR27 ;  /* 0x0000000f0e0f72a4 */ /* 0x000fe4000f8e021b */
[----:B------:R-:W-:Y:S02]  /*25a0*/  USEL UR10, UR4, UR10, !UP3 ;  /* 0x0000000a040a7287 */ /* 0x000fe4000d800000 */
[----:B------:R-:W-:Y:S02]  /*25b0*/  @!UP0 USHF.R.U32.HI UR9, URZ, UR11, UR9 ;  /* 0x0000000bff098299 */ /* 0x000fe40008011609 */
[----:B------:R-:W-:Y:S02]  /*25c0*/  UIADD3 UR11, UPT, UPT, -UR10, URZ, URZ ;  /* 0x000000ff0a0b7290 */ /* 0x000fe4000fffe1ff */
[----:B------:R-:W-:Y:S02]  /*25d0*/  @!UP0 USEL UR9, UR7, UR9, !UP3 ;  /* 0x0000000907098287 */ /* 0x000fe4000d800000 */
[----:B------:R-:W-:-:S02]  /*25e0*/  UIMAD UR11, UR42, UR11, UR4 ;  /* 0x0000000b2a0b72a4 */ /* 0x000fc4000f8e0204 */
[----:B------:R-:W-:Y:S02]  /*25f0*/  @!UP0 UIADD3 UR10, UPT, UPT, UR10, -UR9, URZ ;  /* 0x800000090a0a8290 */ /* 0x000fe4000fffe0ff */
[----:B------:R-:W-:Y:S02]  /*2600*/  @!UP0 UIMAD UR9, UR11, UR8, UR9 ;  /* 0x000000080b0982a4 */ /* 0x000fe4000f8e0209 */
[----:B------:R-:W-:Y:S02]  /*2610*/  @!UP0 UIMAD UR4, UR42, UR10, UR7 ;  /* 0x0000000a2a0482a4 */ /* 0x000fe4000f8e0207 */
[----:B------:R-:W-:Y:S02]  /*2620*/  UIMAD UR8, UR20, UR12, UR37 ;  /* 0x0000000c140872a4 */ /* 0x000fe4000f8e0225 */
[----:B------:R-:W-:Y:S01]  /*2630*/  UIMAD UR27, UR4, UR14, UR15 ;  /* 0x0000000e041b72a4 */ /* 0x000fe2000f8e020f */
[----:B------:R-:W-:Y:S02]  /*2640*/  @!UP0 UMOV UR7, UR9 ;  /* 0x0000000900078c82 */ /* 0x000fe40008000000 */
[----:B------:R-:W-:-:S12]  /*2650*/  UIMAD UR37, UR7, UR20, UR8 ;  /* 0x00000014072572a4 */ /* 0x000fd8000f8e0208 */
.L_x_41:
[----:B------:R-:W2:Y:S02]  /*2660*/  LDCU UR4, c[0x0][0xb30] ;  /* 0x00016600ff0477ac */ /* 0x000ea40008000800 */
[----:B--2---:R-:W-:-:S09]  /*2670*/  UISETP.NE.AND UP0, UPT, UR4, 0x1, UPT ;  /* 0x000000010400788c */ /* 0x004fd2000bf05270 */
[----:B------:R-:W-:Y:S05]  /*2680*/  BRA.U UP0, `(.L_x_42) ;  /* 0x0000000100447547 */ /* 0x000fea000b800000 */
[----:B------:R-:W2:Y:S01]  /*2690*/  LDCU.128 UR12, c[0x0][0xb10] ;  /* 0x00016200ff0c77ac */ /* 0x000ea20008000c00 */
[----:B------:R-:W3:Y:S01]  /*26a0*/  LDCU UR16, c[0x0][0xb0c] ;  /* 0x00016180ff1077ac */ /* 0x000ee20008000800 */
[----:B------:R-:W4:Y:S01]  /*26b0*/  LDCU UR17, c[0x0][0xb20] ;  /* 0x00016400ff1177ac */ /* 0x000f220008000800 */
[----:B--2---:R-:W-:Y:S02]  /*26c0*/  UIMAD.WIDE.U32 UR10, UR37, UR12, URZ ;  /* 0x0000000c250a72a5 */ /* 0x004fe4000f8e00ff */
[----:B------:R-:W-:Y:S02]  /*26d0*/  UIMAD.WIDE.U32 UR8, UR27, UR15, URZ ;  /* 0x0000000f1b0872a5 */ /* 0x000fe4000f8e00ff */
[----:B---3--:R-:W-:Y:S02]  /*26e0*/  UISETP.NE.AND UP2, UPT, UR16, 0x1, UPT ;  /* 0x000000011000788c */ /* 0x008fe4000bf45270 */
[----:B------:R-:W-:Y:S01]  /*26f0*/  UISETP.NE.AND UP0, UPT, UR14, 0x1, UPT ;  /* 0x000000010e00788c */ /* 0x000fe2000bf05270 */
[----:B------:R-:W-:-:S02]  /*2700*/  UMOV UR7, UR11 ;  /* 0x0000000b00077c82 */ /* 0x000fc40008000000 */
[----:B------:R-:W-:Y:S01]  /*2710*/  UMOV UR4, UR9 ;  /* 0x0000000900047c82 */ /* 0x000fe20008000000 */
[----:B------:R-:W-:Y:S02]  /*2720*/  USHF.R.U32.HI UR7, URZ, UR13, UR7 ;  /* 0x0000000dff077299 */ /* 0x000fe40008011607 */
[----:B----4-:R-:W-:Y:S02]  /*2730*/  USHF.R.U32.HI UR4, URZ, UR17, UR4 ;  /* 0x00000011ff047299 */ /* 0x010fe40008011604 */
[----:B------:R-:W-:Y:S02]  /*2740*/  USEL UR7, UR37, UR7, !UP2 ;  /* 0x0000000725077287 */ /* 0x000fe4000d000000 */
[----:B------:R-:W-:-:S04]  /*2750*/  USEL UR4, UR27, UR4, !UP0 ;  /* 0x000000041b047287 */ /* 0x000fc8000c000000 */
[----:B------:R-:W-:Y:S02]  /*2760*/  UIADD3 UR8, UPT, UPT, UR7, -UR4, URZ ;  /* 0x8000000407087290 */ /* 0x000fe4000fffe0ff */
[----:B------:R-:W-:Y:S02]  /*2770*/  UIADD3 UR4, UPT, UPT, -UR7, UR4, URZ ;  /* 0x0000000407047290 */ /* 0x000fe4000fffe1ff */
[----:B------:R-:W-:Y:S02]  /*2780*/  UIMAD UR27, UR8, UR14, UR27 ;  /* 0x0000000e081b72a4 */ /* 0x000fe4000f8e021b */
[----:B------:R-:W-:-:S12]  /*2790*/  UIMAD UR37, UR4, UR16, UR37 ;  /* 0x00000010042572a4 */ /* 0x000fd8000f8e0225 */
.L_x_42:
[----:B------:R-:W-:Y:S01]  /*27a0*/  VIADD R11, R11, 0x1 ;  /* 0x000000010b0b7836 */ /* 0x000fe20000000000 */
[----:B------:R-:W-:Y:S02]  /*27b0*/  R2UR UR7, R48 ;  /* 0x00000000300772ca */ /* 0x000fe400000e0000 */
[----:B------:R-:W-:Y:S02]  /*27c0*/  R2UR UR4, R47 ;  /* 0x000000002f0472ca */ /* 0x000fe400000e0000 */
[C---:B------:R-:W-:Y:S02]  /*27d0*/  ISETP.NE.AND P0, PT, R11.reuse, 0x2, PT ;  /* 0x000000020b00780c */ /* 0x040fe40003f05270 */
[----:B------:R-:W-:Y:S02]  /*27e0*/  PLOP3.LUT P1, PT, PT, PT, PT, 0x80, 0x8 ;  /* 0x000000000008781c */ /* 0x000fe40003f2f070 */
[----:B-1----:R-:W-:Y:S02]  /*27f0*/  SEL R0, RZ, 0x1, P0 ;  /* 0x00000001ff007807 */ /* 0x002fe40000000000 */
[----:B------:R-:W-:-:S02]  /*2800*/  SEL R11, R11, RZ, P0 ;  /* 0x000000ff0b0b7207 */ /* 0x000fc40000000000 */
[----:B------:R-:W-:Y:S01]  /*2810*/  LOP3.LUT R10, R10, R0, RZ, 0x3c, !PT ;  /* 0x000000000a0a7212 */ /* 0x000fe200078e3cff */
[----:B------:R-:W-:Y:S02]  /*2820*/  UIADD3 UR26, UPT, UPT, UR37, UR7, URZ ;  /* 0x00000007251a7290 */ /* 0x000fe4000fffe0ff */
[----:B------:R-:W-:Y:S01]  /*2830*/  UIADD3 UR30, UPT, UPT, UR27, UR4, URZ ;  /* 0x000000041b1e7290 */ /* 0x000fe2000fffe0ff */
[----:B------:R-:W-:Y:S11]  /*2840*/  BRA.U UP1, `(.L_x_43) ;  /* 0xfffffff101347547 */ /* 0x000ff6000b83ffff */
[----:B------:R-:W-:Y:S01]  /*2850*/  UIADD3 UR7, UPT, UPT, UR6, 0x68, URZ ;  /* 0x0000006806077890 */ /* 0x000fe2000fffe0ff */
[----:B------:R-:W-:-:S03]  /*2860*/  SHF.L.U32 R2, R12, 0x1f, RZ ;  /* 0x0000001f0c027819 */ /* 0x000fc600000006ff */
[----:B------:R-:W-:-:S09]  /*2870*/  ULEA UR4, UR5, UR7, 0x3 ;  /* 0x0000000705047291 */ /* 0x000fd2000f8e18ff */
[----:B------:R-:W1:Y:S02]  /*2880*/  SYNCS.PHASECHK.TRANS64.TRYWAIT P0, [UR4], R2 ;  /* 0x00000002ff0075a7 */ /* 0x000e640008001104 */
[----:B-1----:R-:W-:Y:S05]  /*2890*/  @!P0 BRA `(.L_x_44) ;  /* 0x0000005400388947 */ /* 0x002fea0003800000 */
.L_x_137:
[----:B------:R-:W-:-:S04]  /*28a0*/  UIADD3 UR4, UPT, UPT, UR5, 0x1, URZ ;  /* 0x0000000105047890 */ /* 0x000fc8000fffe0ff */
[----:B------:R-:W-:-:S04]  /*28b0*/  UISETP.NE.AND UP0, UPT, UR4, 0xd, UPT ;  /* 0x0000000d0400788c */ /* 0x000fc8000bf05270 */
[----:B------:R-:W-:Y:S02]  /*28c0*/  USEL UR6, URZ, 0x1, UP0 ;  /* 0x00000001ff067887 */ /* 0x000fe40008000000 */
[----:B------:R-:W-:-:S04]  /*28d0*/  USEL UR4, UR4, URZ, UP0 ;  /* 0x000000ff04047287 */ /* 0x000fc80008000000 */
[----:B------:R-:W-:Y:S01]  /*28e0*/  ULEA UR5, UR4, UR7, 0x3 ;  /* 0x0000000704057291 */ /* 0x000fe2000f8e18ff */
[----:B-1----:R-:W-:-:S04]  /*28f0*/  LOP3.LUT R2, R12, UR6, RZ, 0x3c, !PT ;  /* 0x000000060c027c12 */ /* 0x002fc8000f8e3cff */
[----:B------:R-:W-:-:S04]  /*2900*/  SHF.L.U32 R3, R2, 0x1f, RZ ;  /* 0x0000001f02037819 */ /* 0x000fc800000006ff */
[----:B------:R-:W1:Y:S02]  /*2910*/  SYNCS.PHASECHK.TRANS64.TRYWAIT P0, [UR5], R3 ;  /* 0x00000003ff0075a7 */ /* 0x000e640008001105 */
[----:B-1----:R-:W-:Y:S05]  /*2920*/  @!P0 BRA `(.L_x_45) ;  /* 0x00000054002c8947 */ /* 0x002fea0003800000 */
.L_x_139:
[----:B------:R-:W-:-:S04]  /*2930*/  UIADD3 UR4, UPT, UPT, UR4, 0x1, URZ ;  /* 0x0000000104047890 */ /* 0x000fc8000fffe0ff */
[----:B------:R-:W-:-:S04]  /*2940*/  UISETP.NE.AND UP0, UPT, UR4, 0xd, UPT ;  /* 0x0000000d0400788c */ /* 0x000fc8000bf05270 */
[----:B------:R-:W-:Y:S02]  /*2950*/  USEL UR6, URZ, 0x1, UP0 ;  /* 0x00000001ff067887 */ /* 0x000fe40008000000 */
[----:B------:R-:W-:-:S04]  /*2960*/  USEL UR4, UR4, URZ, UP0 ;  /* 0x000000ff04047287 */ /* 0x000fc80008000000 */
[----:B------:R-:W-:Y:S01]  /*2970*/  ULEA UR5, UR4, UR7, 0x3 ;  /* 0x0000000704057291 */ /* 0x000fe2000f8e18ff */
[----:B------:R-:W-:-:S04]  /*2980*/  LOP3.LUT R2, R2, UR6, RZ, 0x3c, !PT ;  /* 0x0000000602027c12 */ /* 0x000fc8000f8e3cff */
[----:B-1----:R-:W-:-:S04]  /*2990*/  SHF.L.U32 R3, R2, 0x1f, RZ ;  /* 0x0000001f02037819 */ /* 0x002fc800000006ff */
[----:B------:R-:W1:Y:S02]  /*29a0*/  SYNCS.PHASECHK.TRANS64.TRYWAIT P0, [UR5], R3 ;  /* 0x00000003ff0075a7 */ /* 0x000e640008001105 */
[----:B-1----:R-:W-:Y:S05]  /*29b0*/  @!P0 BRA `(.L_x_46) ;  /* 0x0000005400208947 */ /* 0x002fea0003800000 */
.L_x_141:
        /* <DEDUP_REMOVED lines=9> */
.L_x_143:
        /* <DEDUP_REMOVED lines=9> */
.L_x_145:
        /* <DEDUP_REMOVED lines=9> */
.L_x_147:
        /* <DEDUP_REMOVED lines=9> */
.L_x_149:
        /* <DEDUP_REMOVED lines=9> */
.L_x_151:
        /* <DEDUP_REMOVED lines=9> */
.L_x_153:
        /* <DEDUP_REMOVED lines=9> */
.L_x_155:
        /* <DEDUP_REMOVED lines=9> */
.L_x_157:
        /* <DEDUP_REMOVED lines=9> */
.L_x_159:
[----:B------:R-:W-:-:S04]  /*2ed0*/  UIADD3 UR4, UPT, UPT, UR4, 0x1, URZ ;  /* 0x0000000104047890 */ /* 0x000fc8000fffe0ff */
[----:B------:R-:W-:-:S04]  /*2ee0*/  UISETP.NE.AND UP0, UPT, UR4, 0xd, UPT ;  /* 0x0000000d0400788c */ /* 0x000fc8000bf05270 */
[----:B------:R-:W-:Y:S02]  /*2ef0*/  USEL UR5, URZ, 0x1, UP0 ;  /* 0x00000001ff057887 */ /* 0x000fe40008000000 */
[----:B------:R-:W-:-:S04]  /*2f00*/  USEL UR4, UR4, URZ, UP0 ;  /* 0x000000ff04047287 */ /* 0x000fc80008000000 */
[----:B------:R-:W-:Y:S01]  /*2f10*/  ULEA UR4, UR4, UR7, 0x3 ;  /* 0x0000000704047291 */ /* 0x000fe2000f8e18ff */
[----:B------:R-:W-:-:S04]  /*2f20*/  LOP3.LUT R2, R2, UR5, RZ, 0x3c, !PT ;  /* 0x0000000502027c12 */ /* 0x000fc8000f8e3cff */
[----:B------:R-:W-:Y:S01]  /*2f30*/  SHF.L.U32 R2, R2, 0x1f, RZ ;  /* 0x0000001f02027819 */ /* 0x000fe200000006ff */
[----:B-1----:R-:W-:-:S07]  /*2f40*/  IMAD.U32 R0, RZ, RZ, UR4 ;  /* 0x00000004ff007e24 */ /* 0x002fce000f8e00ff */
.L_x_56:
[----:B-1----:R1:W2:Y:S02]  /*2f50*/  SYNCS.PHASECHK.TRANS64.TRYWAIT P0, [R0+URZ], R2 ;  /* 0x00000002000075a7 */ /* 0x0022a400080011ff */
[----:B--2---:R-:W-:Y:S05]  /*2f60*/  @!P0 NANOSLEEP.SYNCS 0x989680 ;  /* 0x009896800000895d */ /* 0x004fea0003900000 */
[----:B------:R-:W2:Y:S02]  /*2f70*/  @!P0 SYNCS.PHASECHK.TRANS64 P0, [R0+URZ], R2 ;  /* 0x00000002000085a7 */ /* 0x000ea400080010ff */
[----:B--2---:R-:W-:Y:S05]  /*2f80*/  @P0 EXIT ;  /* 0x000000000000094d */ /* 0x004fea0003800000 */
[----:B------:R-:W-:Y:S05]  /*2f90*/  BRA `(.L_x_56) ;  /* 0xfffffffc00ec7947 */ /* 0x000fea000383ffff */
.L_x_23:
[----:B------:R-:W-:-:S04]  /*2fa0*/  UISETP.NE.AND UP0, UPT, UR54, URZ, UPT ;  /* 0x000000ff3600728c */ /* 0x000fc8000bf05270 */
[----:B------:R-:W-:-:S09]  /*2fb0*/  UISETP.NE.OR UP0, UPT, UR18, 0x1, UP0 ;  /* 0x000000011200788c */ /* 0x000fd20008705670 */
[----:B------:R-:W-:Y:S05]  /*2fc0*/  BRA.U UP0, `(.L_x_57) ;  /* 0x0000000500487547 */ /* 0x000fea000b800000 */
[----:B------:R-:W-:Y:S01]  /*2fd0*/  ISETP.GE.U32.AND P2, PT, R0, 0x2, PT ;  /* 0x000000020000780c */ /* 0x000fe20003f46070 */
[----:B------:R-:W-:Y:S01]  /*2fe0*/  IMAD.MOV.U32 R12, RZ, RZ, 0x1 ;  /* 0x00000001ff0c7424 */ /* 0x000fe200078e00ff */
[----:B------:R-:W-:Y:S02]  /*2ff0*/  CS2R R10, SRZ ;  /* 0x00000000000a7805 */ /* 0x000fe4000001ff00 */
[----:B------:R-:W-:Y:S01]  /*3000*/  CS2R R8, SRZ ;  /* 0x0000000000087805 */ /* 0x000fe2000001ff00 */
[----:B------:R-:W-:Y:S01]  /*3010*/  UMOV UR6, 0x400 ;  /* 0x0000040000067882 */ /* 0x000fe20000000000 */
[----:B------:R-:W-:Y:S01]  /*3020*/  UMOV UR5, URZ ;  /* 0x000000ff00057c82 */ /* 0x000fe20008000000 */
[----:B------:R-:W-:-:S12]  /*3030*/  ULEA UR6, UR54, UR6, 0x18 ;  /* 0x0000000636067291 */ /* 0x000fd8000f8ec0ff */
.L_x_61:
[----:B------:R-:W-:Y:S02]  /*3040*/  LEA R2, R8, UR6, 0x3 ;  /* 0x0000000608027c11 */ /* 0x000fe4000f8e18ff */
[----:B------:R-:W-:-:S03]  /*3050*/  SHF.L.U32 R4, R9, 0x1f, RZ ;  /* 0x0000001f09047819 */ /* 0x000fc600000006ff */
[----:B------:R-:W-:Y:S01]  /*3060*/  VIADD R5, R2, 0x180 ;  /* 0x0000018002057836 */ /* 0x000fe20000000000 */
[----:B------:R-:W2:Y:S02]  /*3070*/  SYNCS.PHASECHK.TRANS64.TRYWAIT P0, [R2+URZ+0x170], R4 ;  /* 0x00017004020075a7 */ /* 0x000ea400080011ff */
[----:B--2---:R-:W-:Y:S05]  /*3080*/  @!P0 BRA `(.L_x_58) ;  /* 0x00000050005c8947 */ /* 0x004fea0003800000 */
.L_x_160:
[----:B------:R-:W-:Y:S01]  /*3090*/  ULEA UR4, UR5, UR6, 0x3 ;  /* 0x0000000605047291 */ /* 0x000fe2000f8e18ff */
[----:B--2---:R-:W-:Y:S01]  /*30a0*/  PRMT R2, RZ, 0x654, R5 ;  /* 0x00000654ff027816 */ /* 0x004fe20000000005 */
[----:B------:R-:W-:Y:S01]  /*30b0*/  @!P2 IMAD.MOV.U32 R4, RZ, RZ, 0x10 ;  /* 0x00000010ff04a424 */ /* 0x000fe200078e00ff */
[----:B------:R-:W-:Y:S01]  /*30c0*/  SHF.L.U32 R5, R12, 0x1f, RZ ;  /* 0x0000001f0c057819 */ /* 0x000fe200000006ff */
[----:B------:R-:W-:Y:S01]  /*30d0*/  UIADD3 UR7, UPT, UPT, UR4, 0x110, URZ ;  /* 0x0000011004077890 */ /* 0x000fe2000fffe0ff */
[----:B------:R2:W-:Y:S05]  /*30e0*/  SYNCS.ARRIVE.TRANS64.RED.A1T0 RZ, [R2+URZ], RZ ;  /* 0x000000ff02ff79a7 */ /* 0x0005ea00081004ff */
[----:B------:R-:W-:Y:S01]  /*30f0*/  IMAD.U32 R6, RZ, RZ, UR7 ;  /* 0x00000007ff067e24 */ /* 0x000fe2000f8e00ff */
[----:B------:R-:W3:Y:S04]  /*3100*/  SYNCS.PHASECHK.TRANS64.TRYWAIT P0, [UR4+0x120], R5 ;  /* 0x00012005ff0075a7 */ /* 0x000ee80008001104 */
[----:B------:R-:W-:Y:S01]  /*3110*/  PRMT R6, R0, 0x654, R6 ;  /* 0x0000065400067816 */ /* 0x000fe20000000006 */
[----:B--23--:R-:W-:Y:S06]  /*3120*/  @!P0 BRA `(.L_x_59) ;  /* 0x0000005000488947 */ /* 0x00cfec0003800000 */
.L_x_162:
[----:B------:R-:W-:Y:S01]  /*3130*/  ULEA UR8, UR5, UR6, 0x4 ;  /* 0x0000000605087291 */ /* 0x000fe2000f8e20ff */
[----:B------:R-:W-:Y:S01]  /*3140*/  SEL R3, R6, R3, !P2 ;  /* 0x0000000306037207 */ /* 0x000fe20005000000 */
[----:B------:R-:W-:Y:S01]  /*3150*/  UIADD3 UR9, UPT, UPT, UR4, 0x110, URZ ;  /* 0x0000011004097890 */ /* 0x000fe2000fffe0ff */
[----:B--2---:R-:W-:Y:S01]  /*3160*/  LEA R2, R11, UR6, 0x3 ;  /* 0x000000060b027c11 */ /* 0x004fe2000f8e18ff */
[----:B------:R-:W-:Y:S01]  /*3170*/  UIADD3 UR8, UPT, UPT, UR8, 0x1a0, URZ ;  /* 0x000001a008087890 */ /* 0x000fe2000fffe0ff */
[----:B------:R2:W-:Y:S01]  /*3180*/  @!P2 SYNCS.ARRIVE.TRANS64.RED RZ, [R3+URZ], R4 ;  /* 0x0000000403ffa9a7 */ /* 0x0005e200080004ff */
[----:B------:R-:W-:Y:S01]  /*3190*/  UIADD3 UR4, UPT, UPT, UR5, 0x1, URZ ;  /* 0x0000000105047890 */ /* 0x000fe2000fffe0ff */
[----:B------:R-:W-:-:S03]  /*31a0*/  VIADD R8, R8, 0x1 ;  /* 0x0000000108087836 */ /* 0x000fc60000000000 */
[----:B------:R-:W-:Y:S02]  /*31b0*/  UISETP.NE.AND UP0, UPT, UR4, 0x2, UPT ;  /* 0x000000020400788c */ /* 0x000fe4000bf05270 */
[----:B------:R-:W-:Y:S01]  /*31c0*/  ISETP.NE.AND P0, PT, R8, 0x2, PT ;  /* 0x000000020800780c */ /* 0x000fe20003f05270 */
[----:B------:R-:W-:Y:S06]  /*31d0*/  UGETNEXTWORKID.BROADCAST [UR8], [UR9] ;  /* 0x00000000080073ca */ /* 0x000fec0008000100 */
[----:B------:R-:W-:Y:S02]  /*31e0*/  USEL UR7, URZ, 0x1, UP0 ;  /* 0x00000001ff077887 */ /* 0x000fe40008000000 */
[----:B------:R-:W-:-:S04]  /*31f0*/  USEL UR5, UR4, URZ, UP0 ;  /* 0x000000ff04057287 */ /* 0x000fc80008000000 */
[----:B------:R-:W-:Y:S02]  /*3200*/  LOP3.LUT R12, R12, UR7, RZ, 0x3c, !PT ;  /* 0x000000070c0c7c12 */ /* 0x000fe4000f8e3cff */
[----:B--2---:R-:W-:-:S04]  /*3210*/  SHF.L.U32 R4, R10, 0x1f, RZ ;  /* 0x0000001f0a047819 */ /* 0x004fc800000006ff */
[----:B------:R-:W2:Y:S02]  /*3220*/  SYNCS.PHASECHK.TRANS64.TRYWAIT P1, [R2+URZ+0x110], R4 ;  /* 0x00011004020075a7 */ /* 0x000ea400080211ff */
[----:B--2---:R-:W-:Y:S05]  /*3230*/  @!P1 BRA `(.L_x_60) ;  /* 0x00000050001c9947 */ /* 0x004fea0003800000 */
.L_x_163:
[C---:B--2---:R-:W-:Y:S01]  /*3240*/  LEA R4, R11.reuse, UR6, 0x4 ;  /* 0x000000060b047c11 */ /* 0x044fe2000f8e20ff */
[----:B------:R-:W-:Y:S01]  /*3250*/  VIADD R2, R2, 0x120 ;  /* 0x0000012002027836 */ /* 0x000fe20000000000 */
[----:B------:R-:W-:Y:S01]  /*3260*/  SEL R8, R8, RZ, P0 ;  /* 0x000000ff08087207 */ /* 0x000fe20000000000 */
[----:B------:R-:W-:-:S03]  /*3270*/  VIADD R11, R11, 0x1 ;  /* 0x000000010b0b7836 */ /* 0x000fc60000000000 */
[----:B------:R-:W2:Y:S01]  /*3280*/  LDS.128 R4, [R4+0x1a0] ;  /* 0x0001a00004047984 */ /* 0x000ea20000000c00 */
[----:B------:R-:W-:Y:S02]  /*3290*/  PRMT R2, RZ, 0x654, R2 ;  /* 0x00000654ff027816 */ /* 0x000fe40000000002 */
[C---:B------:R-:W-:Y:S01]  /*32a0*/  ISETP.NE.AND P1, PT, R11.reuse, 0x2, PT ;  /* 0x000000020b00780c */ /* 0x040fe20003f25270 */
[----:B------:R-:W-:Y:S01]  /*32b0*/  @!PT LDS RZ, [RZ] ;  /* 0x00000000fffff984 */ /* 0x000fe20000000800 */
[----:B------:R-:W-:Y:S01]  /*32c0*/  @!PT LDS RZ, [RZ] ;  /* 0x00000000fffff984 */ /* 0x000fe20000000800 */
[----:B------:R-:W-:Y:S01]  /*32d0*/  @!PT LDS RZ, [RZ] ;  /* 0x00000000fffff984 */ /* 0x000fe20000000800 */
[----:B------:R-:W-:Y:S01]  /*32e0*/  @!PT LDS RZ, [RZ] ;  /* 0x00000000fffff984 */ /* 0x000fe20000000800 */
[----:B------:R3:W-:Y:S06]  /*32f0*/  MEMBAR.ALL.CTA ;  /* 0x0000000000007992 */ /* 0x0007ec0000008000 */
[----:B---3--:R-:W3:Y:S01]  /*3300*/  FENCE.VIEW.ASYNC.S ;  /* 0x00000000000073c6 */ /* 0x008ee20000000000 */
[----:B------:R-:W-:Y:S01]  /*3310*/  SEL R11, R11, RZ, P1 ;  /* 0x000000ff0b0b7207 */ /* 0x000fe20000800000 */
[----:B---3--:R3:W-:Y:S01]  /*3320*/  SYNCS.ARRIVE.TRANS64.RED.A1T0 RZ, [R2+URZ], RZ ;  /* 0x000000ff02ff79a7 */ /* 0x0087e200081004ff */
[----:B--2---:R-:W-:-:S02]  /*3330*/  LOP3.LUT P3, RZ, R6, 0x1, RZ, 0xc0, !PT ;  /* 0x0000000106ff7812 */ /* 0x004fc4000786c0ff */
[----:B------:R-:W-:-:S04]  /*3340*/  SEL R4, RZ, 0x1, P1 ;  /* 0x00000001ff047807 */ /* 0x000fc80000800000 */
[----:B------:R-:W-:Y:S02]  /*3350*/  LOP3.LUT R10, R10, R4, RZ, 0x3c, !PT ;  /* 0x000000040a0a7212 */ /* 0x000fe400078e3cff */
[----:B---3--:R-:W-:-:S04]  /*3360*/  SEL R2, RZ, 0x1, P0 ;  /* 0x00000001ff027807 */ /* 0x008fc80000000000 */
[----:B------:R-:W-:Y:S01]  /*3370*/  LOP3.LUT R9, R9, R2, RZ, 0x3c, !PT ;  /* 0x0000000209097212 */ /* 0x000fe200078e3cff */
[----:B------:R-:W-:Y:S06]  /*3380*/  @P3 BRA `(.L_x_61) ;  /* 0xfffffffc002c3947 */ /* 0x000fec000383ffff */
[----:B------:R-:W-:Y:S01]  /*3390*/  ULEA UR4, UR5, UR6, 0x3 ;  /* 0x0000000605047291 */ /* 0x000fe2000f8e18ff */
[----:B------:R-:W-:-:S08]  /*33a0*/  SHF.L.U32 R2, R12, 0x1f, RZ ;  /* 0x0000001f0c027819 */ /* 0x000fd000000006ff */
[----:B------:R-:W2:Y:S02]  /*33b0*/  SYNCS.PHASECHK.TRANS64 P0, [UR4+0x120], R2 ;  /* 0x00012002ff0075a7 */ /* 0x000ea40008001004 */
[----:B--2---:R-:W-:Y:S05]  /*33c0*/  @P0 BRA `(.L_x_62) ;  /* 0x0000000000080947 */ /* 0x004fea0003800000 */
[----:B------:R-:W2:Y:S02]  /*33d0*/  SYNCS.PHASECHK.TRANS64.TRYWAIT P0, [UR4+0x120], R2 ;  /* 0x00012002ff0075a7 */ /* 0x000ea40008001104 */
[----:B--2---:R-:W-:Y:S05]  /*33e0*/  @!P0 BRA `(.L_x_63) ;  /* 0x0000004c00c48947 */ /* 0x004fea0003800000 */
.L_x_62:
[----:B------:R-:W-:-:S04]  /*33f0*/  UIADD3 UR7, UPT, UPT, UR5, 0x1, URZ ;  /* 0x0000000105077890 */ /* 0x000fc8000fffe0ff */
[----:B------:R-:W-:-:S04]  /*3400*/  UISETP.NE.AND UP0, UPT, UR7, 0x2, UPT ;  /* 0x000000020700788c */ /* 0x000fc8000bf05270 */
[----:B------:R-:W-:Y:S02]  /*3410*/  USEL UR8, URZ, 0x1, UP0 ;  /* 0x00000001ff087887 */ /* 0x000fe40008000000 */
[----:B------:R-:W-:-:S04]  /*3420*/  USEL UR7, UR7, URZ, UP0 ;  /* 0x000000ff07077287 */ /* 0x000fc80008000000 */
[----:B------:R-:W-:Y:S01]  /*3430*/  ULEA UR7, UR7, UR6, 0x3 ;  /* 0x0000000607077291 */ /* 0x000fe2000f8e18ff */
[----:B--2---:R-:W-:-:S04]  /*3440*/  LOP3.LUT R2, R12, UR8, RZ, 0x3c, !PT ;  /* 0x000000080c027c12 */ /* 0x004fc8000f8e3cff */
[----:B------:R-:W-:-:S04]  /*3450*/  SHF.L.U32 R0, R2, 0x1f, RZ ;  /* 0x0000001f02007819 */ /* 0x000fc800000006ff */
[----:B------:R-:W2:Y:S02]  /*3460*/  SYNCS.PHASECHK.TRANS64 P0, [UR7+0x120], R0 ;  /* 0x00012000ff0075a7 */ /* 0x000ea40008001007 */
[----:B-12---:R-:W-:Y:S05]  /*3470*/  @P0 EXIT ;  /* 0x000000000000094d */ /* 0x006fea0003800000 */
[----:B------:R-:W-:Y:S02]  /*3480*/  SHF.L.U32 R2, R2, 0x1f, RZ ;  /* 0x0000001f02027819 */ /* 0x000fe400000006ff */
[----:B------:R-:W-:-:S07]  /*3490*/  MOV R0, UR7 ;  /* 0x0000000700007c02 */ /* 0x000fce0008000f00 */
.L_x_64:
[----:B-1----:R1:W2:Y:S02]  /*34a0*/  SYNCS.PHASECHK.TRANS64.TRYWAIT P0, [R0+URZ+0x120], R2 ;  /* 0x00012002000075a7 */ /* 0x0022a400080011ff */
[----:B--2---:R-:W-:Y:S05]  /*34b0*/  @!P0 NANOSLEEP.SYNCS 0x989680 ;  /* 0x009896800000895d */ /* 0x004fea0003900000 */
[----:B------:R-:W2:Y:S02]  /*34c0*/  @!P0 SYNCS.PHASECHK.TRANS64 P0, [R0+URZ+0x120], R2 ;  /* 0x00012002000085a7 */ /* 0x000ea400080010ff */
[----:B--2---:R-:W-:Y:S05]  /*34d0*/  @P0 EXIT ;  /* 0x000000000000094d */ /* 0x004fea0003800000 */
[----:B------:R-:W-:Y:S05]  /*34e0*/  BRA `(.L_x_64) ;  /* 0xfffffffc00ec7947 */ /* 0x000fea000383ffff */
.L_x_57:
[----:B------:R-:W-:Y:S05]  /*34f0*/  BRA.U UP5, `(.L_x_65) ;  /* 0x0000000d05d47547 */ /* 0x000fea000b800000 */
[----:B------:R-:W-:Y:S01]  /*3500*/  UMOV UR4, 0x40 ;  /* 0x0000004000047882 */ /* 0x000fe20000000000 */
[----:B------:R-:W-:Y:S01]  /*3510*/  NOP ;  /* 0x0000000000007918 */ /* 0x000fe20000000000 */
[----:B------:R-:W-:Y:S01]  /*3520*/  ULEA UR5, UR54, UR4, 0x18 ;  /* 0x0000000436057291 */ /* 0x000fe2000f8ec0ff */
[----:B------:R-:W-:Y:S02]  /*3530*/  UMOV UR6, 0x400 ;  /* 0x0000040000067882 */ /* 0x000fe40000000000 */
[----:B------:R-:W-:-:S06]  /*3540*/  ULEA UR6, UR54, UR6, 0x18 ;  /* 0x0000000636067291 */ /* 0x000fcc000f8ec0ff */
[----:B------:R-:W2:Y:S02]  /*3550*/  LDS.U8 R0, [UR5+0x1c] ;  /* 0x00001c05ff007984 */ /* 0x000ea40008000000 */
[----:B--2---:R-:W-:-:S13]  /*3560*/  ISETP.NE.AND P0, PT, R0, RZ, PT ;  /* 0x000000ff0000720c */ /* 0x004fda0003f05270 */
[----:B------:R-:W-:Y:S05]  /*3570*/  @P0 BRA `(.L_x_66) ;  /* 0x0000000000580947 */ /* 0x000fea0003800000 */
[----:B------:R-:W-:-:S13]  /*3580*/  ELECT P0, URZ, PT ;  /* 0x0000000000ff782f */ /* 0x000fda0003800000 */
[----:B------:R-:W-:Y:S05]  /*3590*/  @!P0 BRA `(.L_x_67) ;  /* 0x0000000000608947 */ /* 0x000fea0003800000 */
[----:B------:R-:W-:Y:S01]  /*35a0*/  UMOV UR4, 0x10 ;  /* 0x0000001000047882 */ /* 0x000fe20000000000 */
[----:B------:R-:W-:Y:S01]  /*35b0*/  HFMA2 R0, -RZ, RZ, 0, 5.9604644775390625e-08 ;  /* 0x00000001ff007431 */ /* 0x000fe200000001ff */
[----:B------:R-:W-:-:S03]  /*35c0*/  MOV R3, 0xffff ;  /* 0x0000ffff00037802 */ /* 0x000fc60000000f00 */
[----:B------:R-:W-:Y:S04]  /*35d0*/  DEPBAR.LE SB2, 0x36 ;  /* 0x0000ad800000791a */ /* 0x000fe80000000000 */
[----:B------:R-:W2:Y:S02]  /*35e0*/  UTCATOMSWS.FIND_AND_SET.ALIGN UP0, UR4, UR4 ;  /* 0x00000004000475e3 */ /* 0x000ea40008000800 */
[----:B--2---:R-:W-:Y:S01]  /*35f0*/  MOV R4, UR4 ;  /* 0x0000000400047c02 */ /* 0x004fe20008000f00 */
[----:B------:R-:W-:Y:S06]  /*3600*/  BRA.U UP0, `(.L_x_68) ;  /* 0x0000000100187547 */ /* 0x000fec000b800000 */
.L_x_69:
[----:B------:R-:W-:Y:S05]  /*3610*/  NANOSLEEP 0x64 ;  /* 0x000000640000795d */ /* 0x000fea0003800000 */
[----:B------:R-:W-:-:S05]  /*3620*/  UMOV UR4, 0x10 ;  /* 0x0000001000047882 */ /* 0x000fca0000000000 */
[----:B------:R-:W-:Y:S04]  /*3630*/  DEPBAR.LE SB2, 0x36 ;  /* 0x0000ad800000791a */ /* 0x000fe80000000000 */
[----:B------:R-:W2:Y:S02]  /*3640*/  UTCATOMSWS.FIND_AND_SET.ALIGN UP0, UR4, UR4 ;  /* 0x00000004000475e3 */ /* 0x000ea40008000800 */
[----:B--2---:R-:W-:Y:S01]  /*3650*/  MOV R4, UR4 ;  /* 0x0000000400047c02 */ /* 0x004fe20008000f00 */
[----:B------:R-:W-:Y:S05]  /*3660*/  BRA.U !UP0, `(.L_x_69) ;  /* 0xfffffffd08e87547 */ /* 0x000fea000b83ffff */
.L_x_68:
[-C--:B------:R-:W-:Y:S02]  /*3670*/  SHF.L.U32 R3, R3, R4.reuse, RZ ;  /* 0x0000000403037219 */ /* 0x080fe400000006ff */
[----:B------:R-:W-:Y:S01]  /*3680*/  SHF.L.U32 R0, R0, R4, RZ ;  /* 0x0000000400007219 */ /* 0x000fe200000006ff */
[----:B------:R-:W-:Y:S02]  /*3690*/  IMAD.SHL.U32 R4, R4, 0x20, RZ ;  /* 0x0000002004047824 */ /* 0x000fe400078e00ff */
[----:B------:R2:W-:Y:S04]  /*36a0*/  ATOMS.OR RZ, [UR5+0x14], R3 ;  /* 0x00001403ffff798c */ /* 0x0005e8000b000005 */
[----:B------:R2:W-:Y:S04]  /*36b0*/  ATOMS.OR RZ, [UR5+0x18], R0 ;  /* 0x00001800ffff798c */ /* 0x0005e8000b000005 */
[----:B------:R2:W-:Y:S01]  /*36c0*/  STS [UR6+0x1c0], R4 ;  /* 0x0001c004ff007988 */ /* 0x0005e20008000806 */
[----:B------:R-:W-:Y:S05]  /*36d0*/  BRA `(.L_x_67) ;  /* 0x0000000000107947 */ /* 0x000fea0003800000 */
.L_x_66:
[----:B------:R-:W-:Y:S02]  /*36e0*/  MOV R0, 0xffffffff ;  /* 0xffffffff00007802 */ /* 0x000fe40000000f00 */
[----:B------:R-:W-:-:S03]  /*36f0*/  MOV R4, 0x3720 ;  /* 0x0000372000047802 */ /* 0x000fc60000000f00 */
[----:B------:R2:W-:Y:S04]  /*3700*/  STS [UR6+0x1c0], R0 ;  /* 0x0001c000ff007988 */ /* 0x0005e80008000806 */
[----:B-12--5:R-:W-:Y:S05]  /*3710*/  CALL.REL.NOINC `($__internal_1_$__cuda_sm10x_tcgen05_guardrail_trap_phase_invalid_during_alloc) ;  /* 0x00000050009c7944 */ /* 0x026fea0003c00000 */
.L_x_67:
[----:B------:R-:W-:Y:S05]  /*3720*/  WARPSYNC.ALL ;  /* 0x0000000000007948 */ /* 0x000fea0003800000 */
[----:B------:R-:W3:Y:S01]  /*3730*/  S2UR UR4, SR_CgaCtaId ;  /* 0x00000000000479c3 */ /* 0x000ee20000008800 */
[----:B------:R-:W-:Y:S01]  /*3740*/  UMOV UR26, 0x400 ;  /* 0x00000400001a7882 */ /* 0x000fe20000000000 */
[----:B------:R-:W-:-:S06]  /*3750*/  NOP ;  /* 0x0000000000007918 */ /* 0x000fcc0000000000 */
[----:B------:R-:W-:Y:S06]  /*3760*/  BAR.ARV 0x6, 0xa0 ;  /* 0x0182800000007b1d */ /* 0x000fec0000002000 */
[----:B------:R-:W4:Y:S01]  /*3770*/  LDCU UR5, c[0x0][0x38c] ;  /* 0x00007180ff0577ac */ /* 0x000f220008000800 */
[----:B------:R-:W-:Y:S01]  /*3780*/  LOP3.LUT R2, R2, 0xffff, RZ, 0xc0, !PT ;  /* 0x0000ffff02027812 */ /* 0x000fe200078ec0ff */
[----:B------:R-:W-:Y:S01]  /*3790*/  IMAD.MOV.U32 R11, RZ, RZ, 0x1 ;  /* 0x00000001ff0b7424 */ /* 0x000fe200078e00ff */
[----:B------:R-:W-:Y:S01]  /*37a0*/  CS2R R8, SRZ ;  /* 0x0000000000087805 */ /* 0x000fe2000001ff00 */
[----:B------:R-:W1:Y:S01]  /*37b0*/  LDCU UR7, c[0x0][0x38c] ;  /* 0x00007180ff0777ac */ /* 0x000e620008000800 */
[----:B------:R-:W-:Y:S01]  /*37c0*/  R2UR UR27, R2 ;  /* 0x00000000021b72ca */ /* 0x000fe200000e0000 */
[----:B------:R-:W-:Y:S01]  /*37d0*/  IMAD.MOV.U32 R10, RZ, RZ, RZ ;  /* 0x000000ffff0a7224 */ /* 0x000fe200078e00ff */
[----:B------:R-:W-:Y:S01]  /*37e0*/  UMOV UR30, URZ ;  /* 0x000000ff001e7c82 */ /* 0x000fe20008000000 */
[----:B------:R-:W-:Y:S01]  /*37f0*/  UMOV UR24, URZ ;  /* 0x000000ff00187c82 */ /* 0x000fe20008000000 */
[----:B---3--:R-:W-:Y:S01]  /*3800*/  ULEA UR26, UR4, UR26, 0x18 ;  /* 0x0000001a041a7291 */ /* 0x008fe2000f8ec0ff */
[----:B------:R-:W-:Y:S01]  /*3810*/  UMOV UR38, 0x0 ;  /* 0x0000000000267882 */ /* 0x000fe20000000000 */
[----:B------:R-:W-:-:S02]  /*3820*/  UMOV UR39, 0x4100490 ;  /* 0x0410049000277882 */ /* 0x000fc40000000000 */
[----:B------:R-:W-:Y:S02]  /*3830*/  UIADD3 UR4, UPT, UPT, UR26, 0x3400, URZ ;  /* 0x000034001a047890 */ /* 0x000fe4000fffe0ff */
[----:B------:R-:W-:Y:S02]  /*3840*/  UIADD3 UR6, UPT, UPT, UR26, 0x1d400, URZ ;  /* 0x0001d4001a067890 */ /* 0x000fe4000fffe0ff */
[----:B----4-:R-:W-:Y:S01]  /*3850*/  UIADD3 UR5, UPT, UPT, UR5, 0x3f, URZ ;  /* 0x0000003f05057890 */ /* 0x010fe2000fffe0ff */
[----:B--2---:R-:W2:Y:S01]  /*3860*/  LDS R0, [UR26+0x1c0] ;  /* 0x0001c01aff007984 */ /* 0x004ea20008000800 */
[----:B-1----:R-:W-:Y:S01]  /*3870*/  UMOV UR36, 0x0 ;  /* 0x0000000000247882 */ /* 0x002fe20000000000 */
[----:B------:R-:W-:Y:S01]  /*3880*/  UMOV UR37, 0x4100490 ;  /* 0x0410049000257882 */ /* 0x000fe20000000000 */
[----:B------:R-:W-:Y:S02]  /*3890*/  USHF.R.S32.HI UR40, URZ, 0x1f, UR5 ;  /* 0x0000001fff287899 */ /* 0x000fe40008011405 */
[----:B------:R-:W-:-:S02]  /*38a0*/  UISETP.GE.AND UP4, UPT, UR7, 0x1, UPT ;  /* 0x000000010700788c */ /* 0x000fc4000bf86270 */
[----:B------:R-:W-:Y:S02]  /*38b0*/  ULEA.HI UR40, UR40, UR5, URZ, 0x6 ;  /* 0x0000000528287291 */ /* 0x000fe4000f8f30ff */
[----:B------:R-:W-:Y:S02]  /*38c0*/  USHF.R.U32.HI UR5, URZ, 0x4, UR4 ;  /* 0x00000004ff057899 */ /* 0x000fe40008011604 */
[----:B------:R-:W-:Y:S02]  /*38d0*/  USHF.R.S32.HI UR40, URZ, 0x6, UR40 ;  /* 0x00000006ff287899 */ /* 0x000fe40008011428 */
[----:B------:R-:W-:Y:S02]  /*38e0*/  USHF.R.U32.HI UR4, URZ, 0x4, UR6 ;  /* 0x00000004ff047899 */ /* 0x000fe40008011606 */
[----:B------:R-:W-:Y:S02]  /*38f0*/  UISETP.LT.AND UP0, UPT, UR40, 0x1, UPT ;  /* 0x000000012800788c */ /* 0x000fe4000bf01270 */
[----:B------:R-:W-:-:S02]  /*3900*/  ULOP3.LUT UR5, UR5, 0x3fff, URZ, 0xc0, !UPT ;  /* 0x00003fff05057892 */ /* 0x000fc4000f8ec0ff */
[----:B------:R-:W-:Y:S02]  /*3910*/  ULOP3.LUT UR4, UR4, 0x3fff, URZ, 0xc0, !UPT ;  /* 0x00003fff04047892 */ /* 0x000fe4000f8ec0ff */
[----:B------:R-:W-:Y:S02]  /*3920*/  USEL UR41, UR40, 0x1, !UP0 ;  /* 0x0000000128297887 */ /* 0x000fe4000c000000 */
[----:B------:R-:W-:Y:S02]  /*3930*/  ULOP3.LUT UR28, UR5, 0x10000, URZ, 0xfc, !UPT ;  /* 0x00010000051c7892 */ /* 0x000fe4000f8efcff */
[----:B------:R-:W-:Y:S02]  /*3940*/  ULOP3.LUT UR29, UR4, 0x10000, URZ, 0xfc, !UPT ;  /* 0x00010000041d7892 */ /* 0x000fe4000f8efcff */
[----:B------:R-:W-:Y:S01]  /*3950*/  UIADD3 UR41, UPT, UPT, -UR41, URZ, URZ ;  /* 0x000000ff29297290 */ /* 0x000fe2000fffe1ff */
[----:B------:R-:W-:Y:S01]  /*3960*/  UMOV UR34, 0x0 ;  /* 0x0000000000227882 */ /* 0x000fe20000000000 */
[----:B------:R-:W-:Y:S01]  /*3970*/  UMOV UR35, 0x4100490 ;  /* 0x0410049000237882 */ /* 0x000fe20000000000 */
[----:B------:R-:W-:Y:S01]  /*3980*/  UMOV UR32, 0x0 ;  /* 0x0000000000207882 */ /* 0x000fe20000000000 */
[----:B------:R-:W-:Y:S01]  /*3990*/  UMOV UR33, 0x4100490 ;  /* 0x0410049000217882 */ /* 0x000fe20000000000 */
[----:B--2---:R-:W-:-:S15]  /*39a0*/  R2UR UR42, R0 ;  /* 0x00000000002a72ca */ /* 0x004fde00000e0000 */
.L_x_76:
[----:B------:R-:W-:Y:S02]  /*39b0*/  LEA R0, R10, UR26, 0x3 ;  /* 0x0000001a0a007c11 */ /* 0x000fe4000f8e18ff */
[----:B------:R-:W-:Y:S02]  /*39c0*/  SHF.L.U32 R2, R9, 0x1f, RZ ;  /* 0x0000001f09027819 */ /* 0x000fe400000006ff */
[----:B------:R-:W-:Y:S01]  /*39d0*/  PLOP3.LUT P0, PT, PT, PT, UP4, 0x80, 0x8 ;  /* 0x000000000008781c */ /* 0x000fe20003f0f048 */
[----:B------:R-:W-:Y:S01]  /*39e0*/  VIADD R3, R0, 0x120 ;  /* 0x0000012000037836 */ /* 0x000fe20000000000 */
[----:B-1----:R-:W1:Y:S02]  /*39f0*/  SYNCS.PHASECHK.TRANS64.TRYWAIT P1, [R0+URZ+0x110], R2 ;  /* 0x00011002000075a7 */ /* 0x002e6400080211ff */
[----:B-1-3--:R-:W-:Y:S09]  /*3a00*/  @!P1 BRA `(.L_x_70) ;  /* 0x0000004800549947 */ /* 0x00aff20003800000 */
.L_x_165:
[----:B------:R-:W-:Y:S01]  /*3a10*/  LEA R4, R10, UR26, 0x4 ;  /* 0x0000001a0a047c11 */ /* 0x000fe2000f8e20ff */
[----:B------:R-:W-:Y:S01]  /*3a20*/  @UP4 ULEA UR4, UR24, UR26, 0x3 ;  /* 0x0000001a18044291 */ /* 0x000fe2000f8e18ff */
[----:B------:R-:W-:Y:S01]  /*3a30*/  PLOP3.LUT P2, PT, PT, PT, PT, 0x80, 0x8 ;  /* 0x000000000008781c */ /* 0x000fe20003f4f070 */
[----:B------:R-:W-:Y:S01]  /*3a40*/  ULEA UR31, UR30, UR26, 0x3 ;  /* 0x0000001a1e1f7291 */ /* 0x000fe2000f8e18ff */
[----:B------:R-:W-:Y:S02]  /*3a50*/  PRMT R3, RZ, 0x654, R3 ;  /* 0x00000654ff037816 */ /* 0x000fe40000000003 */
[----:B------:R-:W2:Y:S01]  /*3a60*/  LDS.128 R4, [R4+0x1a0] ;  /* 0x0001a00004047984 */ /* 0x000ea20000000c00 */
[----:B-1----:R-:W-:Y:S02]  /*3a70*/  @P0 SHF.L.U32 R2, R8, 0x1f, RZ ;  /* 0x0000001f08020819 */ /* 0x002fe400000006ff */
[----:B------:R-:W-:Y:S01]  /*3a80*/  SHF.L.U32 R0, R11, 0x1f, RZ ;  /* 0x0000001f0b007819 */ /* 0x000fe200000006ff */
[----:B------:R-:W-:Y:S01]  /*3a90*/  @!PT LDS RZ, [RZ] ;  /* 0x00000000fffff984 */ /* 0x000fe20000000800 */
[----:B------:R-:W-:Y:S01]  /*3aa0*/  @!PT LDS RZ, [RZ] ;  /* 0x00000000fffff984 */ /* 0x000fe20000000800 */
[----:B------:R-:W-:Y:S01]  /*3ab0*/  @!PT LDS RZ, [RZ] ;  /* 0x00000000fffff984 */ /* 0x000fe20000000800 */
[----:B------:R-:W-:Y:S01]  /*3ac0*/  @!PT LDS RZ, [RZ] ;  /* 0x00000000fffff984 */ /* 0x000fe20000000800 */
[----:B------:R1:W-:Y:S06]  /*3ad0*/  MEMBAR.ALL.CTA ;  /* 0x0000000000007992 */ /* 0x0003ec0000008000 */
[----:B-1----:R-:W1:Y:S02]  /*3ae0*/  FENCE.VIEW.ASYNC.S ;  /* 0x00000000000073c6 */ /* 0x002e640000000000 */
[----:B-1----:R1:W-:Y:S01]  /*3af0*/  SYNCS.ARRIVE.TRANS64.RED.A1T0 RZ, [R3+URZ], RZ ;  /* 0x000000ff03ff79a7 */ /* 0x0023e200081004ff */
[----:B------:R1:W3:Y:S01]  /*3b00*/  @P0 SYNCS.PHASECHK.TRANS64.TRYWAIT P2, [UR4], R2 ;  /* 0x00000002ff0005a7 */ /* 0x0002e20008041104 */
[----:B------:R-:W-:Y:S01]  /*3b10*/  ULEA.HI UR4, UR30, UR30, URZ, 0x1 ;  /* 0x0000001e1e047291 */ /* 0x000fe2000f8f08ff */
[----:B--2---:R-:W-:-:S03]  /*3b20*/  LOP3.LUT P1, RZ, R6, 0x1, RZ, 0xc0, !PT ;  /* 0x0000000106ff7812 */ /* 0x004fc6000782c0ff */
[----:B------:R-:W-:Y:S02]  /*3b30*/  USHF.L.U32 UR11, UR4, 0x5, URZ ;  /* 0x00000005040b7899 */ /* 0x000fe400080006ff */
[----:B------:R-:W-:Y:S02]  /*3b40*/  ULOP3.LUT UR4, UR4, 0xffe, URZ, 0xc0, !UPT ;  /* 0x00000ffe04047892 */ /* 0x000fe4000f8ec0ff */
[----:B------:R-:W-:Y:S02]  /*3b50*/  ULOP3.LUT UR11, UR11, 0xffffffc0, URZ, 0xc0, !UPT ;  /* 0xffffffc00b0b7892 */ /* 0x000fe4000f8ec0ff */
[----:B------:R-:W-:Y:S02]  /*3b60*/  UIADD3 UR4, UPT, UPT, -UR4, UR30, URZ ;  /* 0x0000001e04047290 */ /* 0x000fe4000fffe1ff */
[----:B------:R-:W-:Y:S01]  /*3b70*/  UIADD3 UR11, UPT, UPT, UR42, UR11, URZ ;  /* 0x0000000b2a0b7290 */ /* 0x000fe2000fffe0ff */
[----:B------:R-:W2:Y:S03]  /*3b80*/  SYNCS.PHASECHK.TRANS64.TRYWAIT P0, [UR31+0x150], R0 ;  /* 0x00015000ff0075a7 */ /* 0x000ea6000800111f */
[----:B------:R-:W-:Y:S01]  /*3b90*/  ULEA UR11, UR4, UR11, 0x14 ;  /* 0x0000000b040b7291 */ /* 0x000fe2000f8ea0ff */
[----:B-123--:R-:W-:Y:S11]  /*3ba0*/  @!P0 BRA `(.L_x_71) ;  /* 0x0000004800008947 */ /* 0x00eff60003800000 */
.L_x_167:
[----:B------:R-:W-:Y:S01]  /*3bb0*/  IADD3 R10, PT, PT, R10, 0x1, RZ ;  /* 0x000000010a0a7810 */ /* 0x000fe20007ffe0ff */
[----:B------:R-:W-:Y:S06]  /*3bc0*/  BRA.U !UP4, `(.L_x_72) ;  /* 0x000000010cc07547 */ /* 0x000fec000b800000 */
[----:B------:R-:W-:Y:S01]  /*3bd0*/  UPLOP3.LUT UP2, UPT, UPT, UPT, UPT, 0x40, 0x4 ;  /* 0x000000000004789c */ /* 0x000fe20003f4e870 */
[----:B------:R-:W-:Y:S01]  /*3be0*/  UMOV UR23, UR41 ;  /* 0x0000002900177c82 */ /* 0x000fe20008000000 */
[----:B------:R-:W-:Y:S01]  /*3bf0*/  UMOV UR22, UR40 ;  /* 0x0000002800167c82 */ /* 0x000fe20008000000 */
[----:B------:R-:W-:-:S08]  /*3c00*/  UMOV UR10, UR24 ;  /* 0x00000018000a7c82 */ /* 0x000fd00008000000 */
.L_x_75:
[----:B------:R-:W-:Y:S02]  /*3c10*/  UIADD3 UR23, UPT, UPT, UR23, 0x1, URZ ;  /* 0x0000000117177890 */ /* 0x000fe4000fffe0ff */
[----:B--2---:R-:W-:Y:S02]  /*3c20*/  ULEA UR5, UR10, UR26, 0x3 ;  /* 0x0000001a0a057291 */ /* 0x004fe4000f8e18ff */
[----:B------:R-:W-:Y:S01]  /*3c30*/  UISETP.NE.AND UP3, UPT, UR23, URZ, UPT ;  /* 0x000000ff1700728c */ /* 0x000fe2000bf65270 */
[----:B---3--:R-:W-:Y:S10]  /*3c40*/  @P2 BRA `(.L_x_73) ;  /* 0x00000000000c2947 */ /* 0x008ff40003800000 */
[----:B-1----:R-:W-:Y:S04]  /*3c50*/  SHF.L.U32 R2, R8, 0x1f, RZ ;  /* 0x0000001f08027819 */ /* 0x002fe800000006ff */
[----:B------:R-:W1:Y:S02]  /*3c60*/  SYNCS.PHASECHK.TRANS64.TRYWAIT P0, [UR5], R2 ;  /* 0x00000002ff0075a7 */ /* 0x000e640008001105 */
[----:B-1----:R-:W-:Y:S05]  /*3c70*/  @!P0 BRA `(.L_x_74) ;  /* 0x0000004400e48947 */ /* 0x002fea0003800000 */
.L_x_73:
[----:B------:R-:W-:Y:S01]  /*3c80*/  UISETP.NE.AND UP0, UPT, UR22, 0x1, UPT ;  /* 0x000000011600788c */ /* 0x000fe2000bf05270 */
[----:B------:R-:W-:Y:S01]  /*3c90*/  PLOP3.LUT P2, PT, PT, PT, PT, 0x80, 0x8 ;  /* 0x000000000008781c */ /* 0x000fe20003f4f070 */
[----:B------:R-:W-:Y:S02]  /*3ca0*/  UIADD3 UR4, UPT, UPT, UR10, 0x1, URZ ;  /* 0x000000010a047890 */ /* 0x000fe4000fffe0ff */
[----:B------:R-:W-:Y:S02]  /*3cb0*/  UIADD3 UR25, UPT, UPT, UR5, 0x68, URZ ;  /* 0x0000006805197890 */ /* 0x000fe4000fffe0ff */
[----:B------:R-:W-:Y:S01]  /*3cc0*/  UISETP.NE.AND UP1, UPT, UR4, 0xd, UPT ;  /* 0x0000000d0400788c */ /* 0x000fe2000bf25270 */
[----:B------:R-:W-:Y:S01]  /*3cd0*/  PLOP3.LUT P0, PT, PT, PT, UP0, 0x80, 0x8 ;  /* 0x000000000008781c */ /* 0x000fe20003f0f008 */
[----:B------:R-:W-:Y:S02]  /*3ce0*/  UIADD3 UR22, UPT, UPT, UR22, -0x1, URZ ;  /* 0xffffffff16167890 */ /* 0x000fe4000fffe0ff */
[----:B------:R-:W-:Y:S02]  /*3cf0*/  USEL UR6, URZ, 0x1, UP1 ;  /* 0x00000001ff067887 */ /* 0x000fe40008800000 */
[----:B------:R-:W-:Y:S01]  /*3d00*/  USEL UR24, UR4, URZ, UP1 ;  /* 0x000000ff04187287 */ /* 0x000fe20008800000 */
[----:B------:R-:W-:Y:S01]  /*3d10*/  UMOV UR7, 0x40004040 ;  /* 0x4000404000077882 */ /* 0x000fe20000000000 */
[----:B------:R-:W-:Y:S02]  /*3d20*/  UMOV UR5, 0x40004040 ;  /* 0x4000404000057882 */ /* 0x000fe40000000000 */
[----:B------:R-:W-:Y:S01]  /*3d30*/  @UP0 ULEA UR4, UR24, UR26, 0x3 ;  /* 0x0000001a18040291 */ /* 0x000fe2000f8e18ff */
[----:B------:R-:W-:Y:S01]  /*3d40*/  LOP3.LUT R8, R8, UR6, RZ, 0x3c, !PT ;  /* 0x0000000608087c12 */ /* 0x000fe2000f8e3cff */
[----:B------:R-:W-:Y:S01]  /*3d50*/  ULEA UR6, UR10, UR29, 0x9 ;  /* 0x0000001d0a067291 */ /* 0x000fe2000f8e48ff */
[----:B------:R-:W-:Y:S02]  /*3d60*/  UMOV UR21, 0x40004040 ;  /* 0x4000404000157882 */ /* 0x000fe40000000000 */
[----:B-1----:R-:W-:Y:S01]  /*3d70*/  @P0 SHF.L.U32 R0, R8, 0x1f, RZ ;  /* 0x0000001f08000819 */ /* 0x002fe200000006ff */
[----:B------:R-:W-:Y:S02]  /*3d80*/  UIADD3 UR20, UPT, UPT, UR6, 0x2, URZ ;  /* 0x0000000206147890 */ /* 0x000fe4000fffe0ff */
[----:B------:R-:W-:Y:S01]  /*3d90*/  UIADD3 UR16, UPT, UPT, UR6, 0x4, URZ ;  /* 0x0000000406107890 */ /* 0x000fe2000fffe0ff */
[----:B------:R2:W3:Y:S01]  /*3da0*/  @P0 SYNCS.PHASECHK.TRANS64.TRYWAIT P2, [UR4], R0 ;  /* 0x00000000ff0005a7 */ /* 0x0004e20008041104 */
[----:B------:R-:W-:Y:S02]  /*3db0*/  ULEA UR4, UR10, UR28, 0x9 ;  /* 0x0000001c0a047291 */ /* 0x000fe4000f8e48ff */
[----:B------:R-:W-:Y:S02]  /*3dc0*/  UIADD3 UR12, UPT, UPT, UR6, 0x6, URZ ;  /* 0x00000006060c7890 */ /* 0x000fe4000fffe0ff */
[----:B------:R-:W-:Y:S02]  /*3dd0*/  UIADD3 UR18, UPT, UPT, UR4, 0x2, URZ ;  /* 0x0000000204127890 */ /* 0x000fe4000fffe0ff */
[----:B------:R-:W-:Y:S02]  /*3de0*/  UIADD3 UR14, UPT, UPT, UR4, 0x4, URZ ;  /* 0x00000004040e7890 */ /* 0x000fe4000fffe0ff */
[----:B------:R-:W-:Y:S01]  /*3df0*/  UIADD3 UR8, UPT, UPT, UR4, 0x6, URZ ;  /* 0x0000000604087890 */ /* 0x000fe2000fffe0ff */
[----:B------:R2:W-:Y:S01]  /*3e00*/  UTCHMMA gdesc[UR4], gdesc[UR6], tmem[UR11], tmem[UR38], idesc[UR39], UP2 ;  /* 0x00ff2606040075ea */ /* 0x0005e2000900000b */
[----:B------:R-:W-:Y:S01]  /*3e10*/  UPLOP3.LUT UP2, UPT, UPT, UPT, UPT, 0x80, 0x8 ;  /* 0x000000000008789c */ /* 0x000fe20003f4f070 */
[----:B------:R-:W-:Y:S01]  /*3e20*/  UMOV UR19, 0x40004040 ;  /* 0x4000404000137882 */ /* 0x000fe20000000000 */
[----:B------:R-:W-:Y:S01]  /*3e30*/  UMOV UR17, 0x40004040 ;  /* 0x4000404000117882 */ /* 0x000fe20000000000 */
[----:B------:R2:W-:Y:S01]  /*3e40*/  UTCHMMA gdesc[UR18], gdesc[UR20], tmem[UR11], tmem[UR36], idesc[UR37], UPT ;  /* 0x00ff2414120075ea */ /* 0x0005e2000b80000b */
[----:B------:R-:W-:Y:S01]  /*3e50*/  UMOV UR15, 0x40004040 ;  /* 0x40004040000f7882 */ /* 0x000fe20000000000 */
[----:B------:R-:W-:Y:S01]  /*3e60*/  UMOV UR13, 0x40004040 ;  /* 0x40004040000d7882 */ /* 0x000fe20000000000 */
[----:B------:R-:W-:Y:S01]  /*3e70*/  UMOV UR9, 0x40004040 ;  /* 0x4000404000097882 */ /* 0x000fe20000000000 */
[----:B------:R2:W-:Y:S01]  /*3e80*/  UTCHMMA gdesc[UR14], gdesc[UR16], tmem[UR11], tmem[UR34], idesc[UR35], UPT ;  /* 0x00ff22100e0075ea */ /* 0x0005e2000b80000b */
[----:B------:R2:W-:Y:S01]  /*3e90*/  UTCHMMA gdesc[UR8], gdesc[UR12], tmem[UR11], tmem[UR32], idesc[UR33], UPT ;  /* 0x00ff200c080075ea */ /* 0x0005e2000b80000b */
[----:B------:R2:W-:Y:S01]  /*3ea0*/  UTCBAR.MULTICAST [UR25], URZ, UR27 ;  /* 0x000000ff190073e9 */ /* 0x0005e2000800081b */
[----:B------:R-:W-:Y:S01]  /*3eb0*/  UMOV UR10, UR24 ;  /* 0x00000018000a7c82 */ /* 0x000fe20008000000 */
[----:B------:R-:W-:Y:S05]  /*3ec0*/  BRA.U UP3, `(.L_x_75) ;  /* 0xfffffffd03507547 */ /* 0x000fea000b83ffff */
.L_x_72:
[----:B--2---:R-:W-:Y:S01]  /*3ed0*/  UIADD3 UR4, UPT, UPT, UR30, 0x1, URZ ;  /* 0x000000011e047890 */ /* 0x004fe2000fffe0ff */
[C---:B------:R-:W-:Y:S01]  /*3ee0*/  ISETP.NE.AND P0, PT, R10.reuse, 0x2, PT ;  /* 0x000000020a00780c */ /* 0x040fe20003f05270 */
[----:B------:R-:W-:Y:S02]  /*3ef0*/  UIADD3 UR5, UPT, UPT, UR31, 0x130, URZ ;  /* 0x000001301f057890 */ /* 0x000fe4000fffe0ff */
[----:B------:R-:W-:Y:S01]  /*3f00*/  UISETP.NE.AND UP0, UPT, UR4, 0x4, UPT ;  /* 0x000000040400788c */ /* 0x000fe2000bf05270 */
[----:B-1----:R-:W-:Y:S02]  /*3f10*/  SEL R0, RZ, 0x1, P0 ;  /* 0x00000001ff007807 */ /* 0x002fe40000000000 */
[----:B------:R-:W-:Y:S01]  /*3f20*/  SEL R10, R10, RZ, P0 ;  /* 0x000000ff0a0a7207 */ /* 0x000fe20000000000 */
[----:B------:R-:W-:Y:S01]  /*3f30*/  USEL UR6, URZ, 0x1, UP0 ;  /* 0x00000001ff067887 */ /* 0x000fe20008000000 */
[----:B------:R-:W-:Y:S01]  /*3f40*/  LOP3.LUT R9, R9, R0, RZ, 0x3c, !PT ;  /* 0x0000000009097212 */ /* 0x000fe200078e3cff */
[----:B------:R-:W-:Y:S01]  /*3f50*/  USEL UR30, UR4, URZ, UP0 ;  /* 0x000000ff041e7287 */ /* 0x000fe20008000000 */
[----:B------:R1:W-:Y:S03]  /*3f60*/  UTCBAR [UR5], URZ ;  /* 0x000000ff050073e9 */ /* 0x0003e600080000ff */
[----:B------:R-:W-:Y:S01]  /*3f70*/  LOP3.LUT R11, R11, UR6, RZ, 0x3c, !PT ;  /* 0x000000060b0b7c12 */ /* 0x000fe2000f8e3cff */
[----:B------:R-:W-:Y:S07]  /*3f80*/  @P1 BRA `(.L_x_76) ;  /* 0xfffffff800881947 */ /* 0x000fee000383ffff */
[----:B------:R-:W2:Y:S01]  /*3f90*/  S2UR UR8, SR_CgaCtaId ;  /* 0x00000000000879c3 */ /* 0x000ea20000008800 */
[----:B------:R-:W-:Y:S01]  /*3fa0*/  ELECT P0, URZ, PT ;  /* 0x0000000000ff782f */ /* 0x000fe20003800000 */
[----:B------:R-:W-:Y:S01]  /*3fb0*/  IMAD.MOV.U32 R0, RZ, RZ, 0x1 ;  /* 0x00000001ff007424 */ /* 0x000fe200078e00ff */
[----:B------:R-:W-:Y:S01]  /*3fc0*/  UIADD3 UR26, UPT, UPT, UR26, 0x150, URZ ;  /* 0x000001501a1a7890 */ /* 0x000fe2000fffe0ff */
[----:B------:R-:W-:Y:S01]  /*3fd0*/  SHF.L.U32 R2, R11, 0x1f, RZ ;  /* 0x0000001f0b027819 */ /* 0x000fe200000006ff */
[----:B------:R-:W-:-:S03]  /*3fe0*/  UMOV UR4, 0x40 ;  /* 0x0000004000047882 */ /* 0x000fc60000000000 */
[----:B------:R-:W-:Y:S01]  /*3ff0*/  UVIRTCOUNT.DEALLOC.SMPOOL 0x80 ;  /* 0x000000800000784c */ /* 0x000fe20000000000 */
[----:B--2---:R-:W-:Y:S02]  /*4000*/  ULEA UR8, UR8, UR4, 0x18 ;  /* 0x0000000408087291 */ /* 0x004fe4000f8ec0ff */
[----:B------:R-:W-:-:S07]  /*4010*/  ULEA UR4, UR30, UR26, 0x3 ;  /* 0x0000001a1e047291 */ /* 0x000fce000f8e18ff */
[----:B------:R2:W-:Y:S02]  /*4020*/  @P0 STS.U8 [UR8+0x1c], R0 ;  /* 0x00001c00ff000988 */ /* 0x0005e40008000008 */
[----:B------:R-:W4:Y:S02]  /*4030*/  SYNCS.PHASECHK.TRANS64.TRYWAIT P0, [UR4], R2 ;  /* 0x00000002ff0075a7 */ /* 0x000f240008001104 */
[----:B--2-4-:R-:W-:Y:S05]  /*4040*/  @!P0 BRA `(.L_x_77) ;  /* 0x0000004400088947 */ /* 0x014fea0003800000 */
.L_x_170:
[----:B------:R-:W-:-:S04]  /*4050*/  UIADD3 UR4, UPT, UPT, UR30, 0x1, URZ ;  /* 0x000000011e047890 */ /* 0x000fc8000fffe0ff */
[----:B------:R-:W-:-:S04]  /*4060*/  UISETP.NE.AND UP0, UPT, UR4, 0x4, UPT ;  /* 0x000000040400788c */ /* 0x000fc8000bf05270 */
[----:B------:R-:W-:Y:S02]  /*4070*/  USEL UR6, URZ, 0x1, UP0 ;  /* 0x00000001ff067887 */ /* 0x000fe40008000000 */
[----:B------:R-:W-:-:S04]  /*4080*/  USEL UR4, UR4, URZ, UP0 ;  /* 0x000000ff04047287 */ /* 0x000fc80008000000 */
[----:B-1----:R-:W-:Y:S01]  /*4090*/  ULEA UR5, UR4, UR26, 0x3 ;  /* 0x0000001a04057291 */ /* 0x002fe2000f8e18ff */
[----:B--2---:R-:W-:-:S04]  /*40a0*/  LOP3.LUT R2, R11, UR6, RZ, 0x3c, !PT ;  /* 0x000000060b027c12 */ /* 0x004fc8000f8e3cff */
[----:B------:R-:W-:-:S04]  /*40b0*/  SHF.L.U32 R3, R2, 0x1f, RZ ;  /* 0x0000001f02037819 */ /* 0x000fc800000006ff */
[----:B------:R-:W1:Y:S02]  /*40c0*/  SYNCS.PHASECHK.TRANS64.TRYWAIT P0, [UR5], R3 ;  /* 0x00000003ff0075a7 */ /* 0x000e640008001105 */
[----:B-1----:R-:W-:Y:S05]  /*40d0*/  @!P0 BRA `(.L_x_78) ;  /* 0x0000004000fc8947 */ /* 0x002fea0003800000 */
.L_x_172:
        /* <DEDUP_REMOVED lines=9> */
.L_x_174:
[----:B------:R-:W-:-:S04]  /*4170*/  UIADD3 UR4, UPT, UPT, UR4, 0x1, URZ ;  /* 0x0000000104047890 */ /* 0x000fc8000fffe0ff */
[----:B------:R-:W-:-:S04]  /*4180*/  UISETP.NE.AND UP0, UPT, UR4, 0x4, UPT ;  /* 0x000000040400788c */ /* 0x000fc8000bf05270 */
[----:B------:R-:W-:Y:S02]  /*4190*/  USEL UR5, URZ, 0x1, UP0 ;  /* 0x00000001ff057887 */ /* 0x000fe40008000000 */
[----:B------:R-:W-:-:S04]  /*41a0*/  USEL UR4, UR4, URZ, UP0 ;  /* 0x000000ff04047287 */ /* 0x000fc80008000000 */
[----:B------:R-:W-:Y:S01]  /*41b0*/  ULEA UR4, UR4, UR26, 0x3 ;  /* 0x0000001a04047291 */ /* 0x000fe2000f8e18ff */
[----:B------:R-:W-:-:S04]  /*41c0*/  LOP3.LUT R2, R2, UR5, RZ, 0x3c, !PT ;  /* 0x0000000502027c12 */ /* 0x000fc8000f8e3cff */
[----:B------:R-:W-:-:S04]  /*41d0*/  SHF.L.U32 R2, R2, 0x1f, RZ ;  /* 0x0000001f02027819 */ /* 0x000fc800000006ff */
[----:B------:R-:W2:Y:S02]  /*41e0*/  SYNCS.PHASECHK.TRANS64.TRYWAIT P0, [UR4], R2 ;  /* 0x00000002ff0075a7 */ /* 0x000ea40008001104 */
[----:B--2---:R-:W-:Y:S05]  /*41f0*/  @!P0 BRA `(.L_x_80) ;  /* 0x0000004000e48947 */ /* 0x004fea0003800000 */
.L_x_176:
[----:B------:R-:W-:Y:S01]  /*4200*/  NOP ;  /* 0x0000000000007918 */ /* 0x000fe20000000000 */
[----:B-1----:R-:W1:Y:S01]  /*4210*/  LDS R0, [UR8+0x14] ;  /* 0x00001408ff007984 */ /* 0x002e620008000800 */
[----:B------:R-:W-:Y:S01]  /*4220*/  ULOP3.LUT UR4, UR42, 0xffff, URZ, 0xc0, !UPT ;  /* 0x0000ffff2a047892 */ /* 0x000fe2000f8ec0ff */
[----:B------:R-:W-:Y:S01]  /*4230*/  UMOV UR5, 0xffff ;  /* 0x0000ffff00057882 */ /* 0x000fe20000000000 */
[----:B------:R-:W-:Y:S02]  /*4240*/  UMOV UR6, 0x1 ;  /* 0x0000000100067882 */ /* 0x000fe40000000000 */
[----:B------:R-:W-:-:S04]  /*4250*/  USHF.R.U32.HI UR4, URZ, 0x5, UR4 ;  /* 0x00000005ff047899 */ /* 0x000fc80008011604 */
[----:B------:R-:W-:Y:S02]  /*4260*/  USHF.L.U32 UR5, UR5, UR4, URZ ;  /* 0x0000000405057299 */ /* 0x000fe400080006ff */
[----:B------:R-:W-:-:S04]  /*4270*/  USHF.L.U32 UR4, UR6, UR4, URZ ;  /* 0x0000000406047299 */ /* 0x000fc800080006ff */
[----:B-1----:R-:W-:-:S04]  /*4280*/  LOP3.LUT R0, R0, UR5, RZ, 0xc0, !PT ;  /* 0x0000000500007c12 */ /* 0x002fc8000f8ec0ff */
[----:B------:R-:W-:-:S13]  /*4290*/  ISETP.NE.AND P0, PT, R0, UR5, PT ;  /* 0x0000000500007c0c */ /* 0x000fda000bf05270 */
[----:B------:R-:W-:Y:S05]  /*42a0*/  @P0 BRA `(.L_x_81) ;  /* 0x0000000000580947 */ /* 0x000fea0003800000 */
[----:B------:R-:W1:Y:S02]  /*42b0*/  LDS R0, [UR8+0x18] ;  /* 0x00001808ff007984 */ /* 0x000e640008000800 */
[----:B-1----:R-:W-:-:S04]  /*42c0*/  LOP3.LUT R0, R0, UR4, RZ, 0xc0, !PT ;  /* 0x0000000400007c12 */ /* 0x002fc8000f8ec0ff */
[----:B------:R-:W-:-:S13]  /*42d0*/  ISETP.NE.AND P0, PT, R0, UR4, PT ;  /* 0x0000000400007c0c */ /* 0x000fda000bf05270 */
[----:B------:R-:W-:Y:S05]  /*42e0*/  @P0 BRA `(.L_x_82) ;  /* 0x00000000003c0947 */ /* 0x000fea0003800000 */
[----:B------:R-:W1:Y:S01]  /*42f0*/  S2R R2, SR_LANEID ;  /* 0x0000000000027919 */ /* 0x000e620000000000 */
[----:B------:R-:W-:-:S06]  /*4300*/  ULOP3.LUT UR5, URZ, UR5, URZ, 0x33, !UPT ;  /* 0x00000005ff057292 */ /* 0x000fcc000f8e33ff */
[----:B------:R-:W-:-:S04]  /*4310*/  IMAD.U32 R0, RZ, RZ, UR5 ;  /* 0x00000005ff007e24 */ /* 0x000fc8000f8e00ff */
[----:B------:R2:W4:Y:S02]  /*4320*/  REDUX UR7, R0 ;  /* 0x00000000000773c4 */ /* 0x0005240000000000 */
[----:B------:R1:W-:Y:S01]  /*4330*/  UTCATOMSWS.AND URZ, UR5 ;  /* 0x0000000500ff79e3 */ /* 0x0003e20008000000 */
[----:B--2---:R-:W-:Y:S01]  /*4340*/  LOP3.LUT R0, RZ, UR4, RZ, 0x33, !PT ;  /* 0x00000004ff007c12 */ /* 0x004fe2000f8e33ff */
[----:B------:R-:W-:Y:S02]  /*4350*/  VOTEU.ANY UR4, UPT, PT ;  /* 0x0000000000047886 */ /* 0x000fe400038e0100 */
[----:B------:R-:W-:Y:S02]  /*4360*/  UFLO.U32 UR4, UR4 ;  /* 0x00000004000472bd */ /* 0x000fe400080e0000 */
[----:B------:R-:W2:Y:S04]  /*4370*/  REDUX UR6, R0 ;  /* 0x00000000000673c4 */ /* 0x000ea80000000000 */
[----:B-1----:R-:W-:-:S02]  /*4380*/  ISETP.EQ.U32.AND P0, PT, R2, UR4, PT ;  /* 0x0000000402007c0c */ /* 0x002fc4000bf02070 */
[----:B----4-:R-:W-:-:S11]  /*4390*/  MOV R2, UR7 ;  /* 0x0000000700027c02 */ /* 0x010fd60008000f00 */
[----:B------:R1:W-:Y:S01]  /*43a0*/  @P0 ATOMS.AND RZ, [UR8+0x14], R2 ;  /* 0x00001402ffff098c */ /* 0x0003e2000a800008 */
[----:B--2---:R-:W-:-:S05]  /*43b0*/  IMAD.U32 R0, RZ, RZ, UR6 ;  /* 0x00000006ff007e24 */ /* 0x004fca000f8e00ff */
[----:B------:R1:W-:Y:S01]  /*43c0*/  @P0 ATOMS.AND RZ, [UR8+0x18], R0 ;  /* 0x00001800ffff098c */ /* 0x0003e2000a800008 */
[----:B------:R-:W-:Y:S05]  /*43d0*/  BRA `(.L_x_83) ;  /* 0x0000000000147947 */ /* 0x000fea0003800000 */
.L_x_82:
[----:B------:R-:W-:Y:S02]  /*43e0*/  MOV R2, 0x4400 ;  /* 0x0000440000027802 */ /* 0x000fe40000000f00 */
[----:B---3-5:R-:W-:Y:S05]  /*43f0*/  CALL.REL.NOINC `($__internal_0_$__cuda_sm10x_tcgen05_guardrail_trap_col_being_dealloced_not_returned_by_alloc) ;  /* 0x0000004400587944 */ /* 0x028fea0003c00000 */
[----:B------:R-:W-:Y:S05]  /*4400*/  BRA `(.L_x_83) ;  /* 0x0000000000087947 */ /* 0x000fea0003800000 */
.L_x_81:
[----:B------:R-:W-:Y:S02]  /*4410*/  MOV R2, 0x4430 ;  /* 0x0000443000027802 */ /* 0x000fe40000000f00 */
[----:B---3-5:R-:W-:Y:S05]  /*4420*/  CALL.REL.NOINC `($__internal_2_$__cuda_sm10x_tcgen05_guardrail_trap_unallocated_columns_being_dealloced) ;  /* 0x0000004400647944 */ /* 0x028fea0003c00000 */
.L_x_83:
[----:B------:R-:W-:Y:S01]  /*4430*/  NOP ;  /* 0x0000000000007918 */ /* 0x000fe20000000000 */
[----:B------:R-:W-:Y:S05]  /*4440*/  EXIT ;  /* 0x000000000000794d */ /* 0x000fea0003800000 */
.L_x_65:
[----:B------:R-:W-:-:S09]  /*4450*/  UISETP.NE.OR UP0, UPT, UR18, 0x3, !UP3 ;  /* 0x000000031200788c */ /* 0x000fd2000df05670 */
[----:B------:R-:W-:Y:S05]  /*4460*/  BRA.U UP0, `(.L_x_84) ;  /* 0x0000001100247547 */ /* 0x000fea000b800000 */
[----:B------:R-:W2:Y:S01]  /*4470*/  LDCU.64 UR4, c[0x0][0x888] ;  /* 0x00011100ff0477ac */ /* 0x000ea20008000a00 */
[----:B------:R-:W3:Y:S01]  /*4480*/  LDC.64 R12, c[0x0][0x348] ;  /* 0x0000d200ff0c7b82 */ /* 0x000ee20000000a00 */
[----:B------:R-:W-:Y:S02]  /*4490*/  HFMA2 R9, -RZ, RZ, 0, 0 ;  /* 0x00000000ff097431 */ /* 0x000fe400000001ff */
[----:B------:R-:W-:Y:S01]  /*44a0*/  IMAD.MOV.U32 R11, RZ, RZ, 0x1 ;  /* 0x00000001ff0b7424 */ /* 0x000fe200078e00ff */
[----:B------:R-:W4:Y:S01]  /*44b0*/  LDCU UR37, c[0x0][0x370] ;  /* 0x00006e00ff2577ac */ /* 0x000f220008000800 */
[----:B------:R-:W-:Y:S01]  /*44c0*/  IMAD.MOV.U32 R10, RZ, RZ, RZ ;  /* 0x000000ffff0a7224 */ /* 0x000fe200078e00ff */
[----:B------:R-:W-:Y:S01]  /*44d0*/  MOV R3, 0x1000 ;  /* 0x0000100000037802 */ /* 0x000fe20000000f00 */
[----:B------:R-:W4:Y:S01]  /*44e0*/  LDCU.128 UR32, c[0x0][0xb10] ;  /* 0x00016200ff2077ac */ /* 0x000f220008000c00 */
[----:B------:R-:W1:Y:S01]  /*44f0*/  LDCU UR31, c[0x0][0x374] ;  /* 0x00006e80ff1f77ac */ /* 0x000e620008000800 */
[----:B------:R-:W1:Y:S01]  /*4500*/  LDCU.64 UR28, c[0x0][0x890] ;  /* 0x00011200ff1c77ac */ /* 0x000e620008000a00 */
[----:B--2---:R-:W-:Y:S01]  /*4510*/  UISETP.NE.U32.AND UP0, UPT, UR4, URZ, UPT ;  /* 0x000000ff0400728c */ /* 0x004fe2000bf05070 */
[----:B------:R-:W2:Y:S01]  /*4520*/  LDCU UR15, c[0x0][0xb0c] ;  /* 0x00016180ff0f77ac */ /* 0x000ea20008000800 */
[----:B------:R-:W3:Y:S01]  /*4530*/  LDCU UR41, c[0x0][0xb20] ;  /* 0x00016400ff2977ac */ /* 0x000ee20008000800 */
[----:B------:R-:W3:Y:S01]  /*4540*/  LDCU UR4, c[0x0][0xb30] ;  /* 0x00016600ff0477ac */ /* 0x000ee20008000800 */
[----:B----4-:R-:W-:-:S02]  /*4550*/  UIMAD.WIDE.U32 UR6, UR37, UR32, URZ ;  /* 0x00000020250672a5 */ /* 0x010fc4000f8e00ff */
[----:B-1----:R-:W-:Y:S02]  /*4560*/  UIMAD.WIDE.U32 UR8, UR31, UR35, URZ ;  /* 0x000000231f0872a5 */ /* 0x002fe4000f8e00ff */
[----:B------:R-:W-:Y:S02]  /*4570*/  UISETP.NE.U32.AND UP6, UPT, UR28, URZ, UPT ;  /* 0x000000ff1c00728c */ /* 0x000fe4000bfc5070 */
[----:B------:R-:W-:Y:S01]  /*4580*/  UISETP.NE.AND.EX UP5, UPT, UR5, URZ, UPT, UP0 ;  /* 0x000000ff0500728c */ /* 0x000fe2000bfa5300 */
[----:B------:R-:W-:Y:S01]  /*4590*/  UMOV UR24, 0x400 ;  /* 0x0000040000187882 */ /* 0x000fe20000000000 */
[----:B------:R-:W-:Y:S01]  /*45a0*/  UISETP.NE.AND UP0, UPT, UR42, 0x1, UPT ;  /* 0x000000012a00788c */ /* 0x000fe2000bf05270 */
[----:B------:R-:W-:Y:S01]  /*45b0*/  UMOV UR6, UR7 ;  /* 0x0000000700067c82 */ /* 0x000fe20008000000 */
[----:B------:R-:W-:Y:S01]  /*45c0*/  UMOV UR38, UR9 ;  /* 0x0000000900267c82 */ /* 0x000fe20008000000 */
[----:B------:R-:W-:Y:S02]  /*45d0*/  USEL UR40, URZ, 0x1, UP4 ;  /* 0x00000001ff287887 */ /* 0x000fe4000a000000 */
[----:B--2---:R-:W-:Y:S01]  /*45e0*/  UISETP.NE.AND UP0, UPT, UR15, 0x1, UPT ;  /* 0x000000010f00788c */ /* 0x004fe2000bf05270 */
[----:B------:R-:W-:Y:S01]  /*45f0*/  UMOV UR25, URZ ;  /* 0x000000ff00197c82 */ /* 0x000fe20008000000 */
[----:B------:R-:W-:-:S02]  /*4600*/  UPLOP3.LUT UP4, UPT, UPT, UPT, UPT, 0x40, 0x4 ;  /* 0x000000000004789c */ /* 0x000fc40003f8e870 */
[----:B------:R-:W-:Y:S01]  /*4610*/  UISETP.GE.AND UP2, UPT, UR42, 0x1, UPT ;  /* 0x000000012a00788c */ /* 0x000fe2000bf46270 */
[----:B------:R-:W1:Y:S01]  /*4620*/  LDCU.64 UR16, c[0x0][0xb28] ;  /* 0x00016500ff1077ac */ /* 0x000e620008000a00 */
[----:B------:R-:W-:Y:S02]  /*4630*/  ULEA UR24, UR54, UR24, 0x18 ;  /* 0x0000001836187291 */ /* 0x000fe4000f8ec0ff */
[----:B------:R-:W-:Y:S02]  /*4640*/  UISETP.NE.AND.EX UP6, UPT, UR29, URZ, UPT, UP6 ;  /* 0x000000ff1d00728c */ /* 0x000fe4000bfc5360 */
[----:B------:R-:W-:Y:S02]  /*4650*/  USHF.R.U32.HI UR39, URZ, UR33, UR6 ;  /* 0x00000021ff277299 */ /* 0x000fe40008011606 */
[----:B---3--:R-:W-:Y:S02]  /*4660*/  USHF.R.U32.HI UR38, URZ, UR41, UR38 ;  /* 0x00000029ff267299 */ /* 0x008fe40008011626 */
[----:B------:R-:W-:-:S02]  /*4670*/  UISETP.NE.AND UP0, UPT, UR34, 0x1, UPT ;  /* 0x000000012200788c */ /* 0x000fc4000bf05270 */
[----:B------:R-:W-:-:S11]  /*4680*/  UISETP.NE.AND UP3, UPT, UR4, 0x1, UPT ;  /* 0x000000010400788c */ /* 0x000fd6000bf65270 */
.L_x_93:
[C---:B------:R-:W-:Y:S02]  /*4690*/  LEA R8, R10.reuse, UR24, 0x3 ;  /* 0x000000180a087c11 */ /* 0x040fe4000f8e18ff */
[----:B------:R-:W-:Y:S02]  /*46a0*/  SHF.L.U32 R0, R9, 0x1f, RZ ;  /* 0x0000001f09007819 */ /* 0x000fe400000006ff */
[----:B------:R-:W-:Y:S02]  /*46b0*/  LEA R4, R10, UR24, 0x4 ;  /* 0x000000180a047c11 */ /* 0x000fe4000f8e20ff */
[----:B--2---:R-:W2:Y:S02]  /*46c0*/  SYNCS.PHASECHK.TRANS64.TRYWAIT P0, [R8+URZ+0x110], R0 ;  /* 0x00011000080075a7 */ /* 0x004ea400080011ff */
[----:B--2---:R-:W-:Y:S05]  /*46d0*/  @!P0 BRA `(.L_x_85) ;  /* 0x0000003c00c48947 */ /* 0x004fea0003800000 */
.L_x_177:
[----:B------:R-:W3:Y:S01]  /*46e0*/  LDS.128 R4, [R4+0x1a0] ;  /* 0x0001a00004047984 */ /* 0x000ee20000000c00 */
[----:B------:R-:W-:Y:S01]  /*46f0*/  UISETP.GE.AND UP0, UPT, UR42, 0x1, UPT ;  /* 0x000000012a00788c */ /* 0x000fe2000bf06270 */
[----:B------:R-:W-:Y:S01]  /*4700*/  @!PT LDS RZ, [RZ] ;  /* 0x00000000fffff984 */ /* 0x000fe20000000800 */
[----:B------:R-:W-:Y:S01]  /*4710*/  @!PT LDS RZ, [RZ] ;  /* 0x00000000fffff984 */ /* 0x000fe20000000800 */
[----:B------:R-:W-:Y:S01]  /*4720*/  @!PT LDS RZ, [RZ] ;  /* 0x00000000fffff984 */ /* 0x000fe20000000800 */
[----:B------:R-:W-:Y:S01]  /*4730*/  @!PT LDS RZ, [RZ] ;  /* 0x00000000fffff984 */ /* 0x000fe20000000800 */
[----:B------:R4:W-:Y:S06]  /*4740*/  MEMBAR.ALL.CTA ;  /* 0x0000000000007992 */ /* 0x0009ec0000008000 */
[----:B----4-:R-:W4:Y:S01]  /*4750*/  FENCE.VIEW.ASYNC.S ;  /* 0x00000000000073c6 */ /* 0x010f220000000000 */
[----:B---3--:R-:W-:Y:S11]  /*4760*/  LOP3.LUT P0, RZ, R6, 0x1, RZ, 0xc0, !PT ;  /* 0x0000000106ff7812 */ /* 0x008ff6000780c0ff */
[----:B------:R-:W-:Y:S02]  /*4770*/  @!UPT UIADD3 URZ, UPT, UPT, URZ, URZ, URZ ;  /* 0x000000fffffff290 */ /* 0x000fe4000fffe0ff */
[----:B----4-:R-:W-:Y:S01]  /*4780*/  VOTEU.ANY UP2, P0 ;  /* 0x0000000000ff7886 */ /* 0x010fe20000040100 */
[----:B------:R-:W-:Y:S11]  /*4790*/  PLOP3.LUT P0, PT, PT, PT, UP2, 0x80, 0x8 ;  /* 0x000000000008781c */ /* 0x000ff60003f0f028 */
[----:B------:R-:W-:Y:S02]  /*47a0*/  @!UPT UIADD3 URZ, UPT, UPT, URZ, URZ, URZ ;  /* 0x000000fffffff290 */ /* 0x000fe4000fffe0ff */
[----:B--2---:R-:W-:Y:S02]  /*47b0*/  @P0 SHF.R.U32.HI R0, RZ, 0x10, R5 ;  /* 0x00000010ff000819 */ /* 0x004fe40000011605 */
[----:B------:R-:W-:Y:S02]  /*47c0*/  @P0 MOV R2, R4 ;  /* 0x0000000400020202 */ /* 0x000fe40000000f00 */
[----:B------:R-:W-:Y:S01]  /*47d0*/  @P0 R2UR UR4, R0 ;  /* 0x00000000000402ca */ /* 0x000fe200000e0000 */
[----:B------:R-:W-:Y:S01]  /*47e0*/  VIADD R0, R8, 0x120 ;  /* 0x0000012008007836 */ /* 0x000fe20000000000 */
[----:B------:R-:W-:Y:S02]  /*47f0*/  @P0 LOP3.LUT R4, R5, 0xffff, RZ, 0xc0, !PT ;  /* 0x0000ffff05040812 */ /* 0x000fe400078ec0ff */
[----:B------:R-:W-:Y:S02]  /*4800*/  @P0 R2UR UR6, R2 ;  /* 0x00000000020602ca */ /* 0x000fe400000e0000 */
[----:B------:R-:W-:Y:S02]  /*4810*/  PRMT R0, RZ, 0x654, R0 ;  /* 0x00000654ff007816 */ /* 0x000fe40000000000 */
[----:B------:R-:W-:Y:S02]  /*4820*/  @P0 R2UR UR5, R4 ;  /* 0x00000000040502ca */ /* 0x000fe400000e0000 */
[----:B------:R2:W-:Y:S03]  /*4830*/  SYNCS.ARRIVE.TRANS64.RED.A1T0 RZ, [R0+URZ], RZ ;  /* 0x000000ff00ff79a7 */ /* 0x0005e600081004ff */
[----:B------:R-:W-:Y:S04]  /*4840*/  @UP2 UMOV UR27, UR4 ;  /* 0x00000004001b2c82 */ /* 0x000fe80008000000 */
[----:B------:R-:W-:Y:S04]  /*4850*/  @UP2 UMOV UR14, UR6 ;  /* 0x00000006000e2c82 */ /* 0x000fe80008000000 */
[----:B------:R-:W-:Y:S01]  /*4860*/  @UP2 UMOV UR13, UR5 ;  /* 0x00000005000d2c82 */ /* 0x000fe20008000000 */
[----:B------:R-:W-:Y:S05]  /*4870*/  BRA.U !UP0, `(.L_x_86) ;  /* 0x0000000108c07547 */ /* 0x000fea000b800000 */
[----:B------:R-:W-:Y:S02]  /*4880*/  UIMAD.WIDE.U32 UR8, UR13, UR35, URZ ;  /* 0x000000230d0872a5 */ /* 0x000fe4000f8e00ff */
[----:B------:R-:W-:Y:S02]  /*4890*/  UP2UR UR12, UPR, URZ, 0x4 ;  /* 0x00000004ff0c7883 */ /* 0x000fe40008000000 */
[----:B------:R-:W-:Y:S02]  /*48a0*/  UISETP.NE.AND UP2, UPT, UR34, 0x1, UPT ;  /* 0x000000012200788c */ /* 0x000fe4000bf45270 */
[----:B------:R-:W-:Y:S02]  /*48b0*/  UIMAD.WIDE.U32 UR10, UR14, UR32, URZ ;  /* 0x000000200e0a72a5 */ /* 0x000fe4000f8e00ff */
[----:B------:R-:W-:Y:S02]  /*48c0*/  USEL UR4, UR31, UR38, !UP2 ;  /* 0x000000261f047287 */ /* 0x000fe4000d000000 */
[----:B------:R-:W-:Y:S02]  /*48d0*/  UISETP.NE.AND UP0, UPT, UR15, 0x1, UPT ;  /* 0x000000010f00788c */ /* 0x000fe4000bf05270 */
[----:B------:R-:W-:Y:S02]  /*48e0*/  UP2UR UR22, UPR, URZ, 0x2 ;  /* 0x00000002ff167883 */ /* 0x000fe40008000000 */
[----:B------:R-:W-:Y:S02]  /*48f0*/  UISETP.NE.AND UP1, UPT, UR42, 0x1, UPT ;  /* 0x000000012a00788c */ /* 0x000fe4000bf25270 */
[----:B-1----:R-:W-:Y:S02]  /*4900*/  UIMAD.WIDE.U32 UR18, UR4, UR16, URZ ;  /* 0x00000010041272a5 */ /* 0x002fe4000f8e00ff */
[----:B------:R-:W-:Y:S01]  /*4910*/  USEL UR7, UR37, UR39, !UP0 ;  /* 0x0000002725077287 */ /* 0x000fe2000c000000 */
[----:B------:R-:W-:Y:S02]  /*4920*/  UMOV UR5, UR9 ;  /* 0x0000000900057c82 */ /* 0x000fe40008000000 */
[----:B------:R-:W-:Y:S02]  /*4930*/  USHF.R.U32.HI UR6, URZ, UR41, UR5 ;  /* 0x00000029ff067299 */ /* 0x000fe40008011605 */
[----:B------:R-:W-:Y:S02]  /*4940*/  UIMAD.WIDE.U32 UR20, UR7, UR16, URZ ;  /* 0x00000010071472a5 */ /* 0x000fe4000f8e00ff */
[----:B------:R-:W-:Y:S02]  /*4950*/  USEL UR6, UR13, UR6, !UP2 ;  /* 0x000000060d067287 */ /* 0x000fe4000d000000 */
[----:B------:R-:W-:Y:S01]  /*4960*/  UISETP.NE.AND UP2, UPT, UR12, URZ, UPT ;  /* 0x000000ff0c00728c */ /* 0x000fe2000bf45270 */
[----:B------:R-:W-:Y:S01]  /*4970*/  UMOV UR5, UR11 ;  /* 0x0000000b00057c82 */ /* 0x000fe20008000000 */
[----:B------:R-:W-:Y:S02]  /*4980*/  UIMAD.WIDE.U32 UR10, UR6, UR16, URZ ;  /* 0x00000010060a72a5 */ /* 0x000fe4000f8e00ff */
[----:B------:R-:W-:Y:S03]  /*4990*/  USHF.R.U32.HI UR8, URZ, UR33, UR5 ;  /* 0x00000021ff087299 */ /* 0x000fe60008011605 */
[----:B------:R-:W-:Y:S02]  /*49a0*/  UMOV UR5, UR19 ;  /* 0x0000001300057c82 */ /* 0x000fe40008000000 */
[----:B------:R-:W-:Y:S03]  /*49b0*/  @UP1 USHF.R.U32.HI UR4, URZ, UR17, UR5 ;  /* 0x00000011ff041299 */ /* 0x000fe60008011605 */
[----:B------:R-:W-:Y:S01]  /*49c0*/  UMOV UR5, UR21 ;  /* 0x0000001500057c82 */ /* 0x000fe20008000000 */
[----:B------:R-:W-:Y:S02]  /*49d0*/  UIMAD UR4, UR42, UR4, URZ ;  /* 0x000000042a0472a4 */ /* 0x000fe4000f8e02ff */
[----:B------:R-:W-:Y:S02]  /*49e0*/  @UP1 USHF.R.U32.HI UR7, URZ, UR17, UR5 ;  /* 0x00000011ff071299 */ /* 0x000fe40008011605 */
[----:B------:R-:W-:Y:S02]  /*49f0*/  USEL UR5, UR14, UR8, !UP0 ;  /* 0x000000080e057287 */ /* 0x000fe4000c000000 */
[----:B------:R-:W-:Y:S02]  /*4a00*/  UIMAD UR8, UR42, UR7, URZ ;  /* 0x000000072a0872a4 */ /* 0x000fe4000f8e02ff */
[----:B------:R-:W-:Y:S03]  /*4a10*/  UISETP.GE.AND UP0, UPT, UR6, UR4, UPT ;  /* 0x000000040600728c */ /* 0x000fe6000bf06270 */
[----:B------:R-:W-:Y:S01]  /*4a20*/  UMOV UR4, UR11 ;  /* 0x0000000b00047c82 */ /* 0x000fe20008000000 */
[----:B------:R-:W-:Y:S02]  /*4a30*/  UISETP.GE.OR UP0, UPT, UR5, UR8, UP0 ;  /* 0x000000080500728c */ /* 0x000fe40008706670 */
[----:B------:R-:W-:Y:S02]  /*4a40*/  USHF.R.U32.HI UR4, URZ, UR17, UR4 ;  /* 0x00000011ff047299 */ /* 0x000fe40008011604 */
[----:B------:R-:W-:Y:S02]  /*4a50*/  UIMAD.WIDE.U32 UR8, UR5, UR16, URZ ;  /* 0x00000010050872a5 */ /* 0x000fe4000f8e00ff */
[----:B------:R-:W-:Y:S04]  /*4a60*/  USEL UR10, UR6, UR4, !UP1 ;  /* 0x00000004060a7287 */ /* 0x000fe8000c800000 */
[----:B------:R-:W-:Y:S01]  /*4a70*/  UIADD3 UR11, UPT, UPT, -UR10, URZ, URZ ;  /* 0x000000ff0a0b7290 */ /* 0x000fe2000fffe1ff */
[----:B------:R-:W-:Y:S02]  /*4a80*/  @!UP0 UMOV UR4, UR9 ;  /* 0x0000000900048c82 */ /* 0x000fe40008000000 */
[----:B------:R-:W-:Y:S02]  /*4a90*/  @!UP0 USHF.R.U32.HI UR4, URZ, UR17, UR4 ;  /* 0x00000011ff048299 */ /* 0x000fe40008011604 */
[----:B------:R-:W-:Y:S02]  /*4aa0*/  UIMAD UR8, UR42, UR11, UR6 ;  /* 0x0000000b2a0872a4 */ /* 0x000fe4000f8e0206 */
[----:B------:R-:W-:Y:S02]  /*4ab0*/  @!UP0 USEL UR4, UR5, UR4, !UP1 ;  /* 0x0000000405048287 */ /* 0x000fe4000c800000 */
[----:B------:R-:W-:Y:S02]  /*4ac0*/  UISETP.NE.AND UP1, UPT, UR22, URZ, UPT ;  /* 0x000000ff1600728c */ /* 0x000fe4000bf25270 */
[----:B------:R-:W-:Y:S02]  /*4ad0*/  @!UP0 UIMAD UR8, UR7, UR8, UR4 ;  /* 0x00000008070882a4 */ /* 0x000fe4000f8e0204 */
[----:B------:R-:W-:Y:S02]  /*4ae0*/  @!UP0 UIADD3 UR9, UPT, UPT, UR10, -UR4, URZ ;  /* 0x800000040a098290 */ /* 0x000fe4000fffe0ff */
[----:B------:R-:W-:Y:S02]  /*4af0*/  UIADD3 UR4, UPT, UPT, -UR5, URZ, URZ ;  /* 0x000000ff05047290 */ /* 0x000fe4000fffe1ff */
[----:B------:R-:W-:Y:S02]  /*4b00*/  UIADD3 UR7, UPT, UPT, -UR6, URZ, URZ ;  /* 0x000000ff06077290 */ /* 0x000fe4000fffe1ff */
[----:B------:R-:W-:Y:S02]  /*4b10*/  @!UP0 UIMAD UR6, UR9, UR42, UR5 ;  /* 0x0000002a090682a4 */ /* 0x000fe4000f8e0205 */
[----:B------:R-:W-:Y:S02]  /*4b20*/  UIMAD UR14, UR15, UR4, UR14 ;  /* 0x000000040f0e72a4 */ /* 0x000fe4000f8e020e */
[----:B------:R-:W-:Y:S01]  /*4b30*/  UIMAD UR13, UR34, UR7, UR13 ;  /* 0x00000007220d72a4 */ /* 0x000fe2000f8e020d */
[----:B------:R-:W-:Y:S02]  /*4b40*/  @!UP0 UMOV UR5, UR8 ;  /* 0x0000000800058c82 */ /* 0x000fe40008000000 */
[----:B------:R-:W-:Y:S02]  /*4b50*/  UIMAD UR14, UR5, UR15, UR14 ;  /* 0x0000000f050e72a4 */ /* 0x000fe4000f8e020e */
[----:B------:R-:W-:Y:S11]  /*4b60*/  UIMAD UR13, UR6, UR34, UR13 ;  /* 0x00000022060d72a4 */ /* 0x000ff6000f8e020d */
[----:B------:R-:W-:Y:S01]  /*4b70*/  @!UPT UIADD3 URZ, UPT, UPT, URZ, URZ, URZ ;  /* 0x000000fffffff290 */ /* 0x000fe2000fffe0ff */
.L_x_86:
[----:B------:R-:W3:Y:S01]  /*4b80*/  @!UP3 LDCU.128 UR20, c[0x0][0xb10] ;  /* 0x00016200ff14b7ac */ /* 0x000ee20008000c00 */
[----:B------:R-:W-:Y:S04]  /*4b90*/  ISETP.NE.U32.AND P0, PT, RZ, UR28, PT ;  /* 0x0000001cff007c0c */ /* 0x000fe8000bf05070 */
[----:B------:R-:W-:Y:S01]  /*4ba0*/  ISETP.NE.AND.EX P0, PT, RZ, UR29, PT, P0 ;  /* 0x0000001dff007c0c */ /* 0x000fe2000bf05300 */
[----:B------:R-:W4:Y:S01]  /*4bb0*/  @!UP3 LDCU UR5, c[0x0][0xb0c] ;  /* 0x00016180ff05b7ac */ /* 0x000f220008000800 */
[----:B------:R-:W-:Y:S02]  /*4bc0*/  USHF.L.U32 UR11, UR26, 0x6, URZ ;  /* 0x000000061a0b7899 */ /* 0x000fe400080006ff */
[----:B------:R-:W-:Y:S02]  /*4bd0*/  USHF.L.U32 UR10, UR30, 0x6, URZ ;  /* 0x000000061e0a7899 */ /* 0x000fe400080006ff */
[----:B---3--:R-:W-:Y:S07]  /*4be0*/  UIMAD.WIDE.U32 UR6, UR14, UR20, URZ ;  /* 0x000000140e0672a5 */ /* 0x008fee000f8e00ff */
[----:B------:R-:W-:Y:S01]  /*4bf0*/  @!UP3 UMOV UR4, UR7 ;  /* 0x000000070004bc82 */ /* 0x000fe20008000000 */
[----:B----4-:R-:W-:Y:S02]  /*4c00*/  @!UP3 UISETP.NE.AND UP0, UPT, UR5, 0x1, UPT ;  /* 0x000000010500b88c */ /* 0x010fe4000bf05270 */
[----:B------:R-:W-:Y:S02]  /*4c10*/  @!UP3 USHF.R.U32.HI UR4, URZ, UR21, UR4 ;  /* 0x00000015ff04b299 */ /* 0x000fe40008011604 */
[----:B------:R-:W-:Y:S02]  /*4c20*/  UIMAD.WIDE.U32 UR6, UR13, UR23, URZ ;  /* 0x000000170d0672a5 */ /* 0x000fe4000f8e00ff */
[----:B------:R-:W-:Y:S02]  /*4c30*/  @!UP3 USEL UR8, UR14, UR4, !UP0 ;  /* 0x000000040e08b287 */ /* 0x000fe4000c000000 */
[----:B------:R-:W-:Y:S03]  /*4c40*/  @!UP3 UISETP.NE.AND UP0, UPT, UR22, 0x1, UPT ;  /* 0x000000011600b88c */ /* 0x000fe6000bf05270 */
[----:B------:R-:W-:Y:S02]  /*4c50*/  @!UP3 UMOV UR6, UR7 ;  /* 0x000000070006bc82 */ /* 0x000fe40008000000 */
[----:B------:R-:W3:Y:S02]  /*4c60*/  @!UP3 LDCU UR4, c[0x0][0xb20] ;  /* 0x00016400ff04b7ac */ /* 0x000ee40008000800 */
[----:B---3--:R-:W-:Y:S04]  /*4c70*/  @!UP3 USHF.R.U32.HI UR6, URZ, UR4, UR6 ;  /* 0x00000004ff06b299 */ /* 0x008fe80008011606 */
[----:B------:R-:W-:Y:S04]  /*4c80*/  @!UP3 USEL UR6, UR13, UR6, !UP0 ;  /* 0x000000060d06b287 */ /* 0x000fe8000c000000 */
[----:B------:R-:W-:Y:S02]  /*4c90*/  @!UP3 UIADD3 UR4, UPT, UPT, -UR8, UR6, URZ ;  /* 0x000000060804b290 */ /* 0x000fe4000fffe1ff */
[----:B------:R-:W-:Y:S02]  /*4ca0*/  @!UP3 UIADD3 UR6, UPT, UPT, UR8, -UR6, URZ ;  /* 0x800000060806b290 */ /* 0x000fe4000fffe0ff */
[----:B------:R-:W-:Y:S02]  /*4cb0*/  @!UP3 UIMAD UR14, UR4, UR5, UR14 ;  /* 0x00000005040eb2a4 */ /* 0x000fe4000f8e020e */
[----:B------:R-:W-:Y:S01]  /*4cc0*/  @!UP3 UIMAD UR13, UR6, UR22, UR13 ;  /* 0x00000016060db2a4 */ /* 0x000fe2000f8e020d */
[----:B------:R-:W-:Y:S11]  /*4cd0*/  BRA.U UP4, `(.L_x_87) ;  /* 0x0000000104107547 */ /* 0x000ff6000b800000 */
[----:B------:R-:W-:Y:S04]  /*4ce0*/  MOV R2, UR40 ;  /* 0x0000002800027c02 */ /* 0x000fe80008000f00 */
[----:B------:R-:W-:Y:S04]  /*4cf0*/  SHF.L.U32 R2, R2, 0x1f, RZ ;  /* 0x0000001f02027819 */ /* 0x000fe800000006ff */
[----:B------:R-:W3:Y:S02]  /*4d00*/  SYNCS.PHASECHK.TRANS64.TRYWAIT P1, [UR24+0x108], R2 ;  /* 0x00010802ff0075a7 */ /* 0x000ee40008021118 */
[----:B---3--:R-:W-:Y:S05]  /*4d10*/  @!P1 BRA `(.L_x_88) ;  /* 0x0000003800489947 */ /* 0x008fea0003800000 */
.L_x_87:
[----:B------:R-:W-:Y:S05]  /*4d20*/  BRA.U !UP6, `(.L_x_89) ;  /* 0x000000010e387547 */ /* 0x000fea000b800000 */
[----:B------:R-:W-:Y:S01]  /*4d30*/  UPLOP3.LUT UP1, UPT, UPT, UPT, UP5, 0x80, 0x8 ;  /* 0x000000000008789c */ /* 0x000fe20003f2f050 */
[----:B--2---:R-:W-:Y:S01]  /*4d40*/  HFMA2 R0, -RZ, RZ, 0, 5.9604644775390625e-08 ;  /* 0x00000001ff007431 */ /* 0x004fe200000001ff */
[----:B------:R-:W2:Y:S01]  /*4d50*/  LDCU.64 UR8, c[0x0][0x358] ;  /* 0x00006b00ff0877ac */ /* 0x000ea20008000a00 */
[----:B------:R-:W-:Y:S03]  /*4d60*/  IMAD.MOV.U32 R45, RZ, RZ, 0x1 ;  /* 0x00000001ff2d7424 */ /* 0x000fe600078e00ff */
[----:B------:R-:W-:Y:S05]  /*4d70*/  PLOP3.LUT P1, PT, PT, PT, UP1, 0x80, 0x8 ;  /* 0x000000000008781c */ /* 0x000fea0003f2f018 */
[----:B------:R-:W3:Y:S01]  /*4d80*/  @UP1 LDCU.64 UR4, c[0x0][0x888] ;  /* 0x00011100ff0417ac */ /* 0x000ee20008000a00 */
[----:B------:R-:W-:Y:S07]  /*4d90*/  @UP1 UIMAD UR6, UR36, UR28, URZ ;  /* 0x0000001c240612a4 */ /* 0x000fee000f8e02ff */
[----:B------:R-:W-:Y:S01]  /*4da0*/  @!P1 PRMT R45, R0, 0x7610, R45 ;  /* 0x00007610002d9816 */ /* 0x000fe2000000002d */
[----:B---3--:R-:W-:Y:S06]  /*4db0*/  @UP1 UIMAD.WIDE UR4, UR6, 0x4, UR4 ;  /* 0x00000004060418a5 */ /* 0x008fec000f8e0204 */
[----:B-----5:R-:W-:Y:S01]  /*4dc0*/  IMAD.U32 R26, RZ, RZ, UR4 ;  /* 0x00000004ff1a7e24 */ /* 0x020fe2000f8e00ff */
[----:B------:R-:W-:Y:S04]  /*4dd0*/  MOV R27, UR5 ;  /* 0x00000005001b7c02 */ /* 0x000fe80008000f00 */
[----:B------:R-:W3:Y:S01]  /*4de0*/  @!UP1 LDCU UR4, c[0x0][0x880] ;  /* 0x00011000ff0497ac */ /* 0x000ee20008000800 */
[----:B--2---:R4:W5:Y:S02]  /*4df0*/  @P1 LDG.E R26, desc[UR8][R26.64] ;  /* 0x000000081a1a1981 */ /* 0x004964000c1e1900 */
[----:B---34-:R-:W-:Y:S07]  /*4e00*/  @!P1 IMAD.U32 R26, RZ, RZ, UR4 ;  /* 0x00000004ff1a9e24 */ /* 0x018fee000f8e00ff */
.L_x_89:
[----:B-----5:R-:W-:Y:S01]  /*4e10*/  @!P0 FSETP.EQ.AND P2, PT, R26, RZ, PT ;  /* 0x000000ff1a00820b */ /* 0x020fe20003f42000 */
[----:B------:R-:W-:Y:S01]  /*4e20*/  @!UPT UIADD3 URZ, UPT, UPT, URZ, URZ, URZ ;  /* 0x000000fffffff290 */ /* 0x000fe2000fffe0ff */
[----:B------:R-:W-:Y:S11]  /*4e30*/  @!P0 BRA `(.L_x_90) ;  /* 0x0000000000148947 */ /* 0x000ff60003800000 */
[----:B------:R-:W-:Y:S02]  /*4e40*/  LOP3.LUT P0, RZ, R45, 0xff, RZ, 0xc0, !PT ;  /* 0x000000ff2dff7812 */ /* 0x000fe4000780c0ff */
[----:B------:R-:W-:Y:S04]  /*4e50*/  PLOP3.LUT P2, PT, PT, PT, UP1, 0x80, 0x8 ;  /* 0x000000000008781c */ /* 0x000fe80003f4f018 */
[----:B------:R-:W-:Y:S07]  /*4e60*/  PLOP3.LUT P2, PT, P2, PT, PT, 0x8, 0x80 ;  /* 0x000000000080781c */ /* 0x000fee000174e170 */
[----:B------:R-:W-:Y:S11]  /*4e70*/  @P0 FSETP.EQ.AND P2, PT, R26, RZ, PT ;  /* 0x000000ff1a00020b */ /* 0x000ff60003f42000 */
[----:B------:R-:W-:Y:S02]  /*4e80*/  @!UPT UIADD3 URZ, UPT, UPT, URZ, URZ, URZ ;  /* 0x000000fffffff290 */ /* 0x000fe4000fffe0ff */
.L_x_90:
[----:B------:R-:W-:Y:S01]  /*4e90*/  ULEA UR4, UR25, UR24, 0x3 ;  /* 0x0000001819047291 */ /* 0x000fe2000f8e18ff */
[----:B--2---:R-:W-:Y:S02]  /*4ea0*/  SHF.L.U32 R2, R11, 0x1f, RZ ;  /* 0x0000001f0b027819 */ /* 0x004fe400000006ff */
[----:B------:R-:W-:Y:S04]  /*4eb0*/  ELECT P1, URZ, PT ;  /* 0x0000000000ff782f */ /* 0x000fe80003820000 */
[----:B------:R-:W-:Y:S02]  /*4ec0*/  PLOP3.LUT P1, PT, P2, P1, PT, 0xf2, 0x2f ;  /* 0x00000000002f781c */ /* 0x000fe40001723e72 */
[----:B------:R-:W2:Y:S02]  /*4ed0*/  SYNCS.PHASECHK.TRANS64.TRYWAIT P0, [UR4+0xe8], R2 ;  /* 0x0000e802ff0075a7 */ /* 0x000ea40008001104 */
[----:B--2---:R-:W-:Y:S09]  /*4ee0*/  @!P0 BRA `(.L_x_91) ;  /* 0x0000003400ec8947 */ /* 0x004ff20003800000 */
.L_x_180:
[----:B------:R-:W-:Y:S01]  /*4ef0*/  VOTEU.ALL UP0, P1 ;  /* 0x0000000000ff7886 */ /* 0x000fe20000800000 */
[----:B--2---:R-:W-:Y:S01]  /*4f00*/  @!P1 IADD3 R2, P0, PT, R12, 0x580, RZ ;  /* 0x000005800c029810 */ /* 0x004fe20007f1e0ff */
[----:B------:R-:W-:Y:S01]  /*4f10*/  UIADD3 UR9, UPT, UPT, UR4, 0xd0, URZ ;  /* 0x000000d004097890 */ /* 0x000fe2000fffe0ff */
[----:B------:R-:W-:Y:S01]  /*4f20*/  VIADD R10, R10, 0x1 ;  /* 0x000000010a0a7836 */ /* 0x000fe20000000000 */
[----:B------:R-:W-:Y:S01]  /*4f30*/  UMOV UR22, 0x0 ;  /* 0x0000000000167882 */ /* 0x000fe20000000000 */
[----:B------:R-:W-:Y:S01]  /*4f40*/  @!UP0 ULEA UR5, UR25, UR24, 0xc ;  /* 0x0000001819058291 */ /* 0x000fe2000f8e60ff */
[----:B------:R-:W-:Y:S01]  /*4f50*/  @!P1 IMAD.X R0, RZ, RZ, R13, P0 ;  /* 0x000000ffff009224 */ /* 0x000fe200000e060d */
[----:B------:R-:W-:Y:S01]  /*4f60*/  @!P1 R2UR UR7, R2 ;  /* 0x00000000020792ca */ /* 0x000fe200000e0000 */
[----:B------:R-:W-:Y:S01]  /*4f70*/  @!P1 IMAD.MOV.U32 R2, RZ, RZ, 0x1000 ;  /* 0x00001000ff029424 */ /* 0x000fe200078e00ff */
[----:B------:R-:W-:Y:S02]  /*4f80*/  @!UP0 UIADD3 UR8, UPT, UPT, UR5, 0x200, URZ ;  /* 0x0000020005088890 */ /* 0x000fe4000fffe0ff */
[----:B------:R-:W-:Y:S01]  /*4f90*/  UIADD3 UR5, UPT, UPT, UR25, 0x1, URZ ;  /* 0x0000000119057890 */ /* 0x000fe2000fffe0ff */
[----:B------:R-:W-:Y:S01]  /*4fa0*/  UMOV UR23, 0x10000000 ;  /* 0x1000000000177882 */ /* 0x000fe20000000000 */
[----:B------:R-:W-:Y:S02]  /*4fb0*/  UMOV UR12, UR36 ;  /* 0x00000024000c7c82 */ /* 0x000fe40008000000 */
[----:B------:R-:W-:Y:S04]  /*4fc0*/  UISETP.NE.AND UP0, UPT, UR5, 0x3, UPT ;  /* 0x000000030500788c */ /* 0x000fe8000bf05270 */
[----:B------:R-:W-:Y:S01]  /*4fd0*/  USEL UR6, UR5, URZ, UP0 ;  /* 0x000000ff05067287 */ /* 0x000fe20008000000 */
[----:B------:R-:W-:Y:S01]  /*4fe0*/  @!P1 R2UR UR5, R0 ;  /* 0x00000000000592ca */ /* 0x000fe200000e0000 */
[----:B------:R-:W-:Y:S01]  /*4ff0*/  IMAD.U32 R4, RZ, RZ, UR7 ;  /* 0x00000007ff047e24 */ /* 0x000fe2000f8e00ff */
[----:B------:R-:W-:Y:S02]  /*5000*/  USEL UR20, URZ, 0x1, UP0 ;  /* 0x00000001ff147887 */ /* 0x000fe40008000000 */
[----:B------:R-:W-:Y:S01]  /*5010*/  VOTEU.ALL UP0, P1 ;  /* 0x0000000000ff7886 */ /* 0x000fe20000800000 */
[----:B------:R-:W-:Y:S01]  /*5020*/  UPRMT UR7, UR54, 0x654, UR9 ;  /* 0x0000065436077896 */ /* 0x000fe20008000009 */
[----:B------:R-:W-:Y:S02]  /*5030*/  @!P1 R2UR UR18, R4 ;  /* 0x00000000041292ca */ /* 0x000fe400000e0000 */
[----:B------:R-:W-:Y:S04]  /*5040*/  LOP3.LUT R11, R11, UR20, RZ, 0x3c, !PT ;  /* 0x000000140b0b7c12 */ /* 0x000fe8000f8e3cff */
[----:B------:R-:W-:Y:S01]  /*5050*/  SHF.L.U32 R0, R11, 0x1f, RZ ;  /* 0x0000001f0b007819 */ /* 0x000fe200000006ff */
[----:B------:R-:W-:Y:S01]  /*5060*/  IMAD.U32 R5, RZ, RZ, UR5 ;  /* 0x00000005ff057e24 */ /* 0x000fe2000f8e00ff */
[----:B------:R-:W-:Y:S04]  /*5070*/  ULEA UR5, UR6, UR24, 0x3 ;  /* 0x0000001806057291 */ /* 0x000fe8000f8e18ff */
[----:B------:R-:W-:Y:S11]  /*5080*/  @!P1 R2UR UR19, R5 ;  /* 0x00000000051392ca */ /* 0x000ff600000e0000 */
[----:B------:R-:W-:Y:S02]  /*5090*/  @!UPT UIADD3 URZ, UPT, UPT, URZ, URZ, URZ ;  /* 0x000000fffffff290 */ /* 0x000fe4000fffe0ff */
[----:B------:R2:W-:Y:S01]  /*50a0*/  @!UP0 UTMALDG.3D [UR8], [UR18], desc[UR22] ;  /* 0x00001608120085b4 */ /* 0x0005e20008011000 */
[----:B------:R2:W-:Y:S01]  /*50b0*/  @!P1 SYNCS.ARRIVE.TRANS64.RED.A0TR RZ, [UR4+0xd0], R2 ;  /* 0x0000d002ffff99a7 */ /* 0x0005e20008300404 */
[----:B------:R-:W-:Y:S01]  /*50c0*/  SYNCS.ARRIVE.TRANS64.RED.A1T0 RZ, [UR7], RZ ;  /* 0x000000ffffff79a7 */ /* 0x000fe20008100407 */
[----:B------:R-:W3:Y:S02]  /*50d0*/  SYNCS.PHASECHK.TRANS64.TRYWAIT P0, [UR5+0xe8], R0 ;  /* 0x0000e800ff0075a7 */ /* 0x000ee40008001105 */
[----:B--23--:R-:W-:Y:S05]  /*50e0*/  @!P0 BRA `(.L_x_92) ;  /* 0x0000003400848947 */ /* 0x00cfea0003800000 */
.L_x_182:
[----:B------:R-:W-:Y:S01]  /*50f0*/  UIADD3 UR9, UPT, UPT, UR5, 0xd0, URZ ;  /* 0x000000d005097890 */ /* 0x000fe2000fffe0ff */
[----:B--2---:R-:W-:Y:S01]  /*5100*/  @!P1 IADD3 R2, P0, PT, R12, 0x580, RZ ;  /* 0x000005800c029810 */ /* 0x004fe20007f1e0ff */
[----:B------:R-:W-:Y:S01]  /*5110*/  UPLOP3.LUT UP4, UPT, UPT, UPT, UPT, 0x80, 0x8 ;  /* 0x000000000008789c */ /* 0x000fe20003f8f070 */
[----:B------:R-:W-:Y:S01]  /*5120*/  R2UR UR22, R47 ;  /* 0x000000002f1672ca */ /* 0x000fe200000e0000 */
[----:B------:R-:W-:Y:S01]  /*5130*/  UMOV UR20, 0x0 ;  /* 0x0000000000147882 */ /* 0x000fe20000000000 */
[----:B------:R-:W-:Y:S01]  /*5140*/  UMOV UR21, 0x10000000 ;  /* 0x1000000000157882 */ /* 0x000fe20000000000 */
[----:B------:R-:W-:Y:S01]  /*5150*/  UMOV UR12, UR36 ;  /* 0x00000024000c7c82 */ /* 0x000fe20008000000 */
[----:B------:R-:W-:Y:S01]  /*5160*/  VOTEU.ALL UP0, P1 ;  /* 0x0000000000ff7886 */ /* 0x000fe20000800000 */
[----:B------:R-:W-:Y:S01]  /*5170*/  @!P1 IMAD.X R0, RZ, RZ, R13, P0 ;  /* 0x000000ffff009224 */ /* 0x000fe200000e060d */
[----:B------:R-:W-:Y:S01]  /*5180*/  R2UR UR19, R48 ;  /* 0x00000000301372ca */ /* 0x000fe200000e0000 */
[----:B------:R-:W-:Y:S01]  /*5190*/  UMOV UR36, UR27 ;  /* 0x0000001b00247c82 */ /* 0x000fe20008000000 */
[C---:B------:R-:W-:Y:S01]  /*51a0*/  ISETP.NE.AND P0, PT, R10.reuse, 0x2, PT ;  /* 0x000000020a00780c */ /* 0x040fe20003f05270 */
[----:B------:R-:W-:Y:S02]  /*51b0*/  @!UP0 ULEA UR4, UR6, UR24, 0xc ;  /* 0x0000001806048291 */ /* 0x000fe4000f8e60ff */
[----:B------:R-:W-:Y:S01]  /*51c0*/  @!UP0 UIADD3 UR10, UPT, UPT, UR10, 0x20, URZ ;  /* 0x000000200a0a8890 */ /* 0x000fe2000fffe0ff */
[----:B------:R-:W-:Y:S01]  /*51d0*/  SEL R10, R10, RZ, P0 ;  /* 0x000000ff0a0a7207 */ /* 0x000fe20000000000 */
[----:B------:R-:W-:Y:S02]  /*51e0*/  @!UP0 UIADD3 UR8, UPT, UPT, UR4, 0x200, URZ ;  /* 0x0000020004088890 */ /* 0x000fe4000fffe0ff */
[----:B------:R-:W-:Y:S01]  /*51f0*/  UIADD3 UR4, UPT, UPT, UR6, 0x1, URZ ;  /* 0x0000000106047890 */ /* 0x000fe2000fffe0ff */
[----:B------:R-:W-:Y:S01]  /*5200*/  @!P1 R2UR UR6, R2 ;  /* 0x00000000020692ca */ /* 0x000fe200000e0000 */
[----:B------:R-:W-:Y:S02]  /*5210*/  UIADD3 UR30, UPT, UPT, UR13, UR22, URZ ;  /* 0x000000160d1e7290 */ /* 0x000fe4000fffe0ff */
[----:B------:R-:W-:Y:S02]  /*5220*/  UISETP.NE.AND UP0, UPT, UR4, 0x3, UPT ;  /* 0x000000030400788c */ /* 0x000fe4000bf05270 */
[----:B------:R-:W-:Y:S02]  /*5230*/  UIADD3 UR26, UPT, UPT, UR14, UR19, URZ ;  /* 0x000000130e1a7290 */ /* 0x000fe4000fffe0ff */
[----:B------:R-:W-:Y:S01]  /*5240*/  USEL UR25, UR4, URZ, UP0 ;  /* 0x000000ff04197287 */ /* 0x000fe20008000000 */
[----:B------:R-:W-:Y:S01]  /*5250*/  @!P1 R2UR UR4, R0 ;  /* 0x00000000000492ca */ /* 0x000fe200000e0000 */
[----:B------:R-:W-:Y:S01]  /*5260*/  USEL UR18, URZ, 0x1, UP0 ;  /* 0x00000001ff127887 */ /* 0x000fe20008000000 */
[----:B------:R-:W-:Y:S01]  /*5270*/  SEL R0, RZ, 0x1, P0 ;  /* 0x00000001ff007807 */ /* 0x000fe20000000000 */
[----:B------:R-:W-:Y:S02]  /*5280*/  VOTEU.ALL UP0, P1 ;  /* 0x0000000000ff7886 */ /* 0x000fe40000800000 */
[----:B------:R-:W-:Y:S01]  /*5290*/  IMAD.U32 R4, RZ, RZ, UR6 ;  /* 0x00000006ff047e24 */ /* 0x000fe2000f8e00ff */
[----:B------:R-:W-:Y:S02]  /*52a0*/  LOP3.LUT R9, R9, R0, RZ, 0x3c, !PT ;  /* 0x0000000009097212 */ /* 0x000fe400078e3cff */
[----:B------:R-:W-:Y:S02]  /*52b0*/  LOP3.LUT R11, R11, UR18, RZ, 0x3c, !PT ;  /* 0x000000120b0b7c12 */ /* 0x000fe4000f8e3cff */
[----:B------:R-:W-:Y:S03]  /*52c0*/  @!P1 R2UR UR6, R4 ;  /* 0x00000000040692ca */ /* 0x000fe600000e0000 */
[----:B------:R-:W-:Y:S01]  /*52d0*/  IMAD.U32 R5, RZ, RZ, UR4 ;  /* 0x00000004ff057e24 */ /* 0x000fe2000f8e00ff */
[----:B------:R-:W-:Y:S04]  /*52e0*/  UPRMT UR4, UR54, 0x654, UR9 ;  /* 0x0000065436047896 */ /* 0x000fe80008000009 */
[----:B------:R-:W-:Y:S11]  /*52f0*/  @!P1 R2UR UR7, R5 ;  /* 0x00000000050792ca */ /* 0x000ff600000e0000 */
[----:B------:R-:W-:Y:S02]  /*5300*/  @!UPT UIADD3 URZ, UPT, UPT, URZ, URZ, URZ ;  /* 0x000000fffffff290 */ /* 0x000fe4000fffe0ff */
[----:B------:R2:W-:Y:S01]  /*5310*/  @!UP0 UTMALDG.3D [UR8], [UR6], desc[UR20] ;  /* 0x00001408060085b4 */ /* 0x0005e20008011000 */
[----:B------:R2:W-:Y:S01]  /*5320*/  @!P1 SYNCS.ARRIVE.TRANS64.RED.A0TR RZ, [UR5+0xd0], R3 ;  /* 0x0000d003ffff99a7 */ /* 0x0005e20008300405 */
[----:B------:R-:W-:Y:S01]  /*5330*/  SYNCS.ARRIVE.TRANS64.RED.A1T0 RZ, [UR4], RZ ;  /* 0x000000ffffff79a7 */ /* 0x000fe20008100404 */
[----:B------:R-:W-:Y:S05]  /*5340*/  BRA.U UP2, `(.L_x_93) ;  /* 0xfffffff102d07547 */ /* 0x000fea000b83ffff */
[----:B------:R-:W-:Y:S01]  /*5350*/  UIADD3 UR24, UPT, UPT, UR24, 0xe8, URZ ;  /* 0x000000e818187890 */ /* 0x000fe2000fffe0ff */
[----:B------:R-:W-:-:S03]  /*5360*/  SHF.L.U32 R2, R11, 0x1f, RZ ;  /* 0x0000001f0b027819 */ /* 0x000fc600000006ff */
[----:B------:R-:W-:-:S09]  /*5370*/  ULEA UR4, UR25, UR24, 0x3 ;  /* 0x0000001819047291 */ /* 0x000fd2000f8e18ff */
[----:B------:R-:W3:Y:S02]  /*5380*/  SYNCS.PHASECHK.TRANS64.TRYWAIT P0, [UR4], R2 ;  /* 0x00000002ff0075a7 */ /* 0x000ee40008001104 */
[----:B---3--:R-:W-:Y:S05]  /*5390*/  @!P0 BRA `(.L_x_94) ;  /* 0x0000003000f08947 */ /* 0x008fea0003800000 */
.L_x_184:
[----:B------:R-:W-:-:S04]  /*53a0*/  UIADD3 UR4, UPT, UPT, UR25, 0x1, URZ ;  /* 0x0000000119047890 */ /* 0x000fc8000fffe0ff */
[----:B------:R-:W-:-:S04]  /*53b0*/  UISETP.NE.AND UP0, UPT, UR4, 0x3, UPT ;  /* 0x000000030400788c */ /* 0x000fc8000bf05270 */
[----:B--2---:R-:W-:Y:S02]  /*53c0*/  USEL UR6, URZ, 0x1, UP0 ;  /* 0x00000001ff067887 */ /* 0x004fe40008000000 */
[----:B------:R-:W-:-:S04]  /*53d0*/  USEL UR4, UR4, URZ, UP0 ;  /* 0x000000ff04047287 */ /* 0x000fc80008000000 */
[----:B------:R-:W-:Y:S01]  /*53e0*/  ULEA UR5, UR4, UR24, 0x3 ;  /* 0x0000001804057291 */ /* 0x000fe2000f8e18ff */
[----:B------:R-:W-:-:S04]  /*53f0*/  LOP3.LUT R11, R11, UR6, RZ, 0x3c, !PT ;  /* 0x000000060b0b7c12 */ /* 0x000fc8000f8e3cff */
[----:B---3--:R-:W-:-:S04]  /*5400*/  SHF.L.U32 R2, R11, 0x1f, RZ ;  /* 0x0000001f0b027819 */ /* 0x008fc800000006ff */
[----:B------:R-:W2:Y:S02]  /*5410*/  SYNCS.PHASECHK.TRANS64.TRYWAIT P0, [UR5], R2 ;  /* 0x00000002ff0075a7 */ /* 0x000ea40008001105 */
[----:B--2---:R-:W-:Y:S05]  /*5420*/  @!P0 BRA `(.L_x_95) ;  /* 0x0000003000e48947 */ /* 0x004fea0003800000 */
.L_x_186:
[----:B------:R-:W-:-:S04]  /*5430*/  UIADD3 UR4, UPT, UPT, UR4, 0x1, URZ ;  /* 0x0000000104047890 */ /* 0x000fc8000fffe0ff */
[----:B------:R-:W-:-:S04]  /*5440*/  UISETP.NE.AND UP0, UPT, UR4, 0x3, UPT ;  /* 0x000000030400788c */ /* 0x000fc8000bf05270 */
[----:B------:R-:W-:Y:S02]  /*5450*/  USEL UR5, URZ, 0x1, UP0 ;  /* 0x00000001ff057887 */ /* 0x000fe40008000000 */
[----:B------:R-:W-:-:S04]  /*5460*/  USEL UR4, UR4, URZ, UP0 ;  /* 0x000000ff04047287 */ /* 0x000fc80008000000 */
[----:B------:R-:W-:Y:S01]  /*5470*/  ULEA UR4, UR4, UR24, 0x3 ;  /* 0x0000001804047291 */ /* 0x000fe2000f8e18ff */
[----:B--2---:R-:W-:-:S04]  /*5480*/  LOP3.LUT R2, R11, UR5, RZ, 0x3c, !PT ;  /* 0x000000050b027c12 */ /* 0x004fc8000f8e3cff */
[----:B------:R-:W-:Y:S01]  /*5490*/  SHF.L.U32 R2, R2, 0x1f, RZ ;  /* 0x0000001f02027819 */ /* 0x000fe200000006ff */
[----:B------:R-:W-:-:S07]  /*54a0*/  IMAD.U32 R0, RZ, RZ, UR4 ;  /* 0x00000004ff007e24 */ /* 0x000fce000f8e00ff */
.L_x_96:
[----:B--2---:R2:W3:Y:S02]  /*54b0*/  SYNCS.PHASECHK.TRANS64.TRYWAIT P0, [R0+URZ], R2 ;  /* 0x00000002000075a7 */ /* 0x0044e400080011ff */
[----:B---3--:R-:W-:Y:S05]  /*54c0*/  @!P0 NANOSLEEP.SYNCS 0x989680 ;  /* 0x009896800000895d */ /* 0x008fea0003900000 */
[----:B------:R-:W3:Y:S02]  /*54d0*/  @!P0 SYNCS.PHASECHK.TRANS64 P0, [R0+URZ], R2 ;  /* 0x00000002000085a7 */ /* 0x000ee400080010ff */
[----:B-1-3--:R-:W-:Y:S05]  /*54e0*/  @P0 EXIT ;  /* 0x000000000000094d */ /* 0x00afea0003800000 */
[----:B------:R-:W-:Y:S05]  /*54f0*/  BRA `(.L_x_96) ;  /* 0xfffffffc00ec7947 */ /* 0x000fea000383ffff */
.L_x_84:
[----:B------:R-:W-:-:S06]  /*5500*/  UISETP.GE.AND UP0, UPT, UR18, 0x4, UPT ;  /* 0x000000041200788c */ /* 0x000fcc000bf06270 */
[----:B------:R-:W-:-:S13]  /*5510*/  PLOP3.LUT P0, PT, PT, PT, UP0, 0x80, 0x8 ;  /* 0x000000000008781c */ /* 0x000fda0003f0f008 */
[----:B-1----:R-:W-:Y:S05]  /*5520*/  @!P0 EXIT ;  /* 0x000000000000894d */ /* 0x002fea0003800000 */
[----:B------:R-:W-:Y:S01]  /*5530*/  BAR.SYNC.DEFER_BLOCKING 0x6, 0xa0 ;  /* 0x0182800000007b1d */ /* 0x000fe20000010000 */
[C---:B------:R-:W-:Y:S01]  /*5540*/  IMAD.SHL.U32 R3, R55.reuse, 0x20, RZ ;  /* 0x0000002037037824 */ /* 0x040fe200078e00ff */
[C---:B------:R-:W-:Y:S01]  /*5550*/  LOP3.LUT P0, RZ, R55.reuse, 0x4, RZ, 0xc0, !PT ;  /* 0x0000000437ff7812 */ /* 0x040fe2000780c0ff */
[C---:B------:R-:W-:Y:S01]  /*5560*/  IMAD.SHL.U32 R2, R55.reuse, 0x10, RZ ;  /* 0x0000001037027824 */ /* 0x040fe200078e00ff */
[----:B------:R-:W-:Y:S01]  /*5570*/  CS2R R52, SRZ ;  /* 0x0000000000347805 */ /* 0x000fe2000001ff00 */
[----:B------:R-:W-:Y:S01]  /*5580*/  IMAD.SHL.U32 R44, R55, 0x4, RZ ;  /* 0x00000004372c7824 */ /* 0x000fe200078e00ff */
[----:B------:R-:W-:Y:S01]  /*5590*/  UMOV UR44, 0x400 ;  /* 0x00000400002c7882 */ /* 0x000fe20000000000 */
[----:B------:R-:W1:Y:S01]  /*55a0*/  LDCU.64 UR4, c[0x0][0x890] ;  /* 0x00011200ff0477ac */ /* 0x000e620008000a00 */
[----:B------:R-:W2:Y:S01]  /*55b0*/  LDC.64 R42, c[0x0][0x8b0] ;  /* 0x00022c00ff2a7b82 */ /* 0x000ea20000000a00 */
[----:B------:R-:W-:Y:S01]  /*55c0*/  LOP3.LUT R4, R3, 0xc0, RZ, 0xc0, !PT ;  /* 0x000000c003047812 */ /* 0x000fe200078ec0ff */
[----:B------:R-:W-:Y:S01]  /*55d0*/  IMAD.U32 R23, R55, 0x10000, RZ ;  /* 0x0001000037177824 */ /* 0x000fe200078e00ff */
[----:B------:R-:W-:Y:S01]  /*55e0*/  ULEA UR44, UR54, UR44, 0x18 ;  /* 0x0000002c362c7291 */ /* 0x000fe2000f8ec0ff */
[----:B------:R-:W-:Y:S01]  /*55f0*/  LOP3.LUT R2, R2, 0x600, RZ, 0xc0, !PT ;  /* 0x0000060002027812 */ /* 0x000fe200078ec0ff */
[----:B------:R-:W-:Y:S01]  /*5600*/  IMAD.MOV.U32 R54, RZ, RZ, 0x10 ;  /* 0x00000010ff367424 */ /* 0x000fe200078e00ff */
[----:B------:R-:W-:Y:S01]  /*5610*/  LOP3.LUT R44, R4, 0x18, R44, 0xf8, !PT ;  /* 0x00000018042c7812 */ /* 0x000fe200078ef82c */
[----:B------:R-:W-:Y:S01]  /*5620*/  IMAD.MOV.U32 R22, RZ, RZ, RZ ;  /* 0x000000ffff167224 */ /* 0x000fe200078e00ff */
[----:B------:R-:W3:Y:S01]  /*5630*/  LDC.64 R40, c[0x0][0x8a8] ;  /* 0x00022a00ff287b82 */ /* 0x000ee20000000a00 */
[----:B------:R-:W-:Y:S01]  /*5640*/  SHF.R.U32.HI R4, RZ, 0x1, R55 ;  /* 0x00000001ff047819 */ /* 0x000fe20000011637 */
[----:B------:R-:W-:Y:S01]  /*5650*/  IMAD.MOV.U32 R51, RZ, RZ, RZ ;  /* 0x000000ffff337224 */ /* 0x000fe200078e00ff */
[----:B------:R-:W-:Y:S01]  /*5660*/  LOP3.LUT R2, R2, 0x20, R3, 0xf8, !PT ;  /* 0x0000002002027812 */ /* 0x000fe200078ef803 */
[----:B------:R-:W4:Y:S01]  /*5670*/  LDCU UR63, c[0x0][0x370] ;  /* 0x00006e00ff3f77ac */ /* 0x000f220008000800 */
[----:B------:R-:W-:-:S02]  /*5680*/  LOP3.LUT R23, R23, 0x600000, RZ, 0xc0, !PT ;  /* 0x0060000017177812 */ /* 0x000fc400078ec0ff */
[----:B------:R-:W-:Y:S01]  /*5690*/  LOP3.LUT R44, R44, 0x8, R4, 0x78, !PT ;  /* 0x000000082c2c7812 */ /* 0x000fe200078e7804 */
[----:B------:R-:W4:Y:S01]  /*56a0*/  LDS R0, [UR44+0x1c0] ;  /* 0x0001c02cff007984 */ /* 0x000f220008000800 */
[----:B-1----:R-:W-:Y:S01]  /*56b0*/  IMAD.U32 R57, RZ, RZ, UR4 ;  /* 0x00000004ff397e24 */ /* 0x002fe2000f8e00ff */
[----:B------:R-:W-:Y:S01]  /*56c0*/  UIADD3 UR4, UPT, UPT, UR44, 0x200, URZ ;  /* 0x000002002c047890 */ /* 0x000fe2000fffe0ff */
[----:B------:R-:W-:Y:S01]  /*56d0*/  LOP3.LUT R2, R2, 0x100, R3, 0xf8, !PT ;  /* 0x0000010002027812 */ /* 0x000fe200078ef803 */
[----:B------:R-:W-:Y:S01]  /*56e0*/  IMAD.U32 R56, RZ, RZ, UR5 ;  /* 0x00000005ff387e24 */ /* 0x000fe2000f8e00ff */
[----:B------:R-:W-:Y:S01]  /*56f0*/  LOP3.LUT R55, R55, 0x60, RZ, 0xc0, !PT ;  /* 0x0000006037377812 */ /* 0x000fe200078ec0ff */
[----:B------:R-:W1:Y:S01]  /*5700*/  LDCU UR43, c[0x0][0xb0c] ;  /* 0x00016180ff2b77ac */ /* 0x000e620008000800 */
[----:B------:R-:W-:Y:S01]  /*5710*/  LOP3.LUT R44, R2, R44, RZ, 0xfc, !PT ;  /* 0x0000002c022c7212 */ /* 0x000fe200078efcff */
[----:B------:R-:W-:Y:S01]  /*5720*/  IMAD.U32 R59, RZ, RZ, UR4 ;  /* 0x00000004ff3b7e24 */ /* 0x000fe2000f8e00ff */
[----:B------:R-:W-:Y:S01]  /*5730*/  SEL R54, R54, 0xfffffff0, !P0 ;  /* 0xfffffff036367807 */ /* 0x000fe20004000000 */
[----:B------:R-:W1:Y:S01]  /*5740*/  LDCU UR39, c[0x0][0xb30] ;  /* 0x00016600ff2777ac */ /* 0x000e620008000800 */
[----:B------:R-:W1:Y:S01]  /*5750*/  LDCU.64 UR60, c[0x0][0x888] ;  /* 0x00011100ff3c77ac */ /* 0x000e620008000a00 */
[----:B------:R-:W1:Y:S01]  /*5760*/  LDCU.64 UR40, c[0x0][0xb28] ;  /* 0x00016500ff2877ac */ /* 0x000e620008000a00 */
[----:B------:R-:W1:Y:S01]  /*5770*/  LDCU.128 UR56, c[0x0][0xb10] ;  /* 0x00016200ff3877ac */ /* 0x000e620008000c00 */
[----:B------:R-:W1:Y:S01]  /*5780*/  LDCU UR62, c[0x0][0x374] ;  /* 0x00006e80ff3e77ac */ /* 0x000e620008000800 */
[----:B------:R-:W-:Y:S01]  /*5790*/  UMOV UR55, 0x1 ;  /* 0x0000000100377882 */ /* 0x000fe20000000000 */
[----:B------:R-:W-:Y:S01]  /*57a0*/  UMOV UR46, URZ ;  /* 0x000000ff002e7c82 */ /* 0x000fe20008000000 */
[----:B------:R-:W-:Y:S01]  /*57b0*/  UMOV UR53, URZ ;  /* 0x000000ff00357c82 */ /* 0x000fe20008000000 */
[----:B------:R-:W-:Y:S01]  /*57c0*/  UMOV UR52, URZ ;  /* 0x000000ff00347c82 */ /* 0x000fe20008000000 */
[----:B-1234-:R-:W-:-:S07]  /*57d0*/  IMAD.IADD R23, R0, 0x1, R23 ;  /* 0x0000000100177824 */ /* 0x01efce00078e0217 */
.L_x_127:
[C---:B------:R-:W-:Y:S02]  /*57e0*/  LEA R0, R51.reuse, UR44, 0x3 ;  /* 0x0000002c33007c11 */ /* 0x040fe4000f8e18ff */
[----:B------:R-:W-:Y:S02]  /*57f0*/  SHF.L.U32 R2, R52, 0x1f, RZ ;  /* 0x0000001f34027819 */ /* 0x000fe400000006ff */
[----:B-1----:R-:W-:Y:S02]  /*5800*/  LEA R4, R51, UR44, 0x4 ;  /* 0x0000002c33047c11 */ /* 0x002fe4000f8e20ff */
[----:B------:R-:W1:Y:S02]  /*5810*/  SYNCS.PHASECHK.TRANS64.TRYWAIT P0, [R0+URZ+0x110], R2 ;  /* 0x00011002000075a7 */ /* 0x000e6400080011ff */
[----:B-1----:R-:W-:Y:S05]  /*5820*/  @!P0 BRA `(.L_x_97) ;  /* 0x0000002c00fc8947 */ /* 0x002fea0003800000 */
.L_x_187:
[----:B------:R-:W-:Y:S01]  /*5830*/  R2UR UR7, R58 ;  /* 0x000000003a0772ca */ /* 0x000fe200000e0000 */
[----:B------:R-:W2:Y:S01]  /*5840*/  LDS.128 R4, [R4+0x1a0] ;  /* 0x0001a00004047984 */ /* 0x000ea20000000c00 */
[----:B-1----:R-:W-:Y:S01]  /*5850*/  VIADD R0, R0, 0x120 ;  /* 0x0000012000007836 */ /* 0x002fe20000000000 */
[----:B------:R-:W-:Y:S04]  /*5860*/  UISETP.GE.AND UP0, UPT, UR42, 0x1, UPT ;  /* 0x000000012a00788c */ /* 0x000fe8000bf06270 */
[----:B------:R-:W-:Y:S01]  /*5870*/  PRMT R0, RZ, 0x654, R0 ;  /* 0x00000654ff007816 */ /* 0x000fe20000000000 */
[----:B------:R-:W-:Y:S01]  /*5880*/  @!PT LDS RZ, [RZ] ;  /* 0x00000000fffff984 */ /* 0x000fe20000000800 */
[----:B------:R-:W-:Y:S01]  /*5890*/  @!PT LDS RZ, [RZ] ;  /* 0x00000000fffff984 */ /* 0x000fe20000000800 */
[----:B------:R-:W-:Y:S01]  /*58a0*/  @!PT LDS RZ, [RZ] ;  /* 0x00000000fffff984 */ /* 0x000fe20000000800 */
[----:B------:R-:W-:Y:S01]  /*58b0*/  @!PT LDS RZ, [RZ] ;  /* 0x00000000fffff984 */ /* 0x000fe20000000800 */
[----:B------:R1:W-:Y:S06]  /*58c0*/  MEMBAR.ALL.CTA ;  /* 0x0000000000007992 */ /* 0x0003ec0000008000 */
[----:B-1----:R-:W1:Y:S02]  /*58d0*/  FENCE.VIEW.ASYNC.S ;  /* 0x00000000000073c6 */ /* 0x002e640000000000 */
[----:B-1----:R1:W-:Y:S01]  /*58e0*/  SYNCS.ARRIVE.TRANS64.RED.A1T0 RZ, [R0+URZ], RZ ;  /* 0x000000ff00ff79a7 */ /* 0x0023e200081004ff */
[----:B--2---:R-:W-:Y:S11]  /*58f0*/  LOP3.LUT P0, RZ, R6, 0x1, RZ, 0xc0, !PT ;  /* 0x0000000106ff7812 */ /* 0x004ff6000780c0ff */
[----:B------:R-:W-:Y:S02]  /*5900*/  @!UPT UIADD3 URZ, UPT, UPT, URZ, URZ, URZ ;  /* 0x000000fffffff290 */ /* 0x000fe4000fffe0ff */
[----:B------:R-:W-:Y:S01]  /*5910*/  VOTEU.ANY UP1, P0 ;  /* 0x0000000000ff7886 */ /* 0x000fe20000020100 */
[----:B------:R-:W-:Y:S01]  /*5920*/  PLOP3.LUT P0, PT, PT, PT, UP1, 0x80, 0x8 ;  /* 0x000000000008781c */ /* 0x000fe20003f0f018 */
[----:B------:R-:W-:Y:S06]  /*5930*/  UP2UR UR4, UPR, URZ, 0x2 ;  /* 0x00000002ff047883 */ /* 0x000fec0008000000 */
[----:B------:R-:W-:Y:S06]  /*5940*/  IMAD.U32 R60, RZ, RZ, UR4 ;  /* 0x00000004ff3c7e24 */ /* 0x000fec000f8e00ff */
[----:B------:R-:W-:Y:S02]  /*5950*/  @P0 SHF.R.U32.HI R2, RZ, 0x10, R5 ;  /* 0x00000010ff020819 */ /* 0x000fe40000011605 */
[----:B------:R-:W-:Y:S02]  /*5960*/  @P0 MOV R3, R4 ;  /* 0x0000000400030202 */ /* 0x000fe40000000f00 */
[----:B------:R-:W-:Y:S02]  /*5970*/  @P0 R2UR UR4, R2 ;  /* 0x00000000020402ca */ /* 0x000fe400000e0000 */
[----:B------:R-:W-:Y:S02]  /*5980*/  @P0 LOP3.LUT R4, R5, 0xffff, RZ, 0xc0, !PT ;  /* 0x0000ffff05040812 */ /* 0x000fe400078ec0ff */
[----:B------:R-:W-:Y:S02]  /*5990*/  @P0 R2UR UR6, R3 ;  /* 0x00000000030602ca */ /* 0x000fe400000e0000 */
[----:B------:R-:W-:Y:S07]  /*59a0*/  @P0 R2UR UR5, R4 ;  /* 0x00000000040502ca */ /* 0x000fee00000e0000 */
[----:B------:R-:W-:Y:S02]  /*59b0*/  @UP1 UMOV UR7, UR4 ;  /* 0x0000000400071c82 */ /* 0x000fe40008000000 */
[----:B------:R-:W-:Y:S02]  /*59c0*/  IMAD.U32 R58, RZ, RZ, UR7 ;  /* 0x00000007ff3a7e24 */ /* 0x000fe4000f8e00ff */
[----:B------:R-:W-:Y:S02]  /*59d0*/  @UP1 UMOV UR38, UR6 ;  /* 0x0000000600261c82 */ /* 0x000fe40008000000 */
[----:B------:R-:W-:Y:S01]  /*59e0*/  @UP1 UMOV UR37, UR5 ;  /* 0x0000000500251c82 */ /* 0x000fe20008000000 */
[----:B-1----:R-:W-:Y:S05]  /*59f0*/  BRA.U !UP0, `(.L_x_98) ;  /* 0x0000000108cc7547 */ /* 0x002fea000b800000 */
[----:B------:R-:W1:Y:S01]  /*5a00*/  LDCU UR12, c[0x0][0xb20] ;  /* 0x00016400ff0c77ac */ /* 0x000e620008000800 */
[----:B------:R-:W-:Y:S02]  /*5a10*/  UIMAD.WIDE.U32 UR4, UR62, UR59, URZ ;  /* 0x0000003b3e0472a5 */ /* 0x000fe4000f8e00ff */
[----:B------:R-:W-:Y:S02]  /*5a20*/  UIMAD.WIDE.U32 UR6, UR63, UR56, URZ ;  /* 0x000000383f0672a5 */ /* 0x000fe4000f8e00ff */
[----:B------:R-:W-:Y:S02]  /*5a30*/  UISETP.NE.AND UP0, UPT, UR58, 0x1, UPT ;  /* 0x000000013a00788c */ /* 0x000fe4000bf05270 */
[----:B------:R-:W-:Y:S02]  /*5a40*/  UIMAD.WIDE.U32 UR8, UR37, UR59, URZ ;  /* 0x0000003b250872a5 */ /* 0x000fe4000f8e00ff */
[----:B------:R-:W-:Y:S02]  /*5a50*/  UIMAD.WIDE.U32 UR10, UR38, UR56, URZ ;  /* 0x00000038260a72a5 */ /* 0x000fe4000f8e00ff */
[----:B------:R-:W-:Y:S02]  /*5a60*/  UISETP.NE.AND UP1, UPT, UR43, 0x1, UPT ;  /* 0x000000012b00788c */ /* 0x000fe4000bf25270 */
[----:B------:R-:W-:Y:S01]  /*5a70*/  UISETP.NE.AND UP2, UPT, UR42, 0x1, UPT ;  /* 0x000000012a00788c */ /* 0x000fe2000bf45270 */
[----:B------:R-:W-:Y:S02]  /*5a80*/  UMOV UR4, UR5 ;  /* 0x0000000500047c82 */ /* 0x000fe40008000000 */
[----:B-1----:R-:W-:Y:S03]  /*5a90*/  USHF.R.U32.HI UR5, URZ, UR12, UR4 ;  /* 0x0000000cff057299 */ /* 0x002fe60008011604 */
[----:B------:R-:W-:Y:S02]  /*5aa0*/  UMOV UR4, UR7 ;  /* 0x0000000700047c82 */ /* 0x000fe40008000000 */
[----:B------:R-:W-:Y:S02]  /*5ab0*/  USHF.R.U32.HI UR7, URZ, UR57, UR4 ;  /* 0x00000039ff077299 */ /* 0x000fe40008011604 */
[----:B------:R-:W-:Y:S02]  /*5ac0*/  USEL UR4, UR62, UR5, !UP0 ;  /* 0x000000053e047287 */ /* 0x000fe4000c000000 */
[----:B------:R-:W-:Y:S01]  /*5ad0*/  USEL UR7, UR63, UR7, !UP1 ;  /* 0x000000073f077287 */ /* 0x000fe2000c800000 */
[----:B------:R-:W-:Y:S01]  /*5ae0*/  UMOV UR5, UR9 ;  /* 0x0000000900057c82 */ /* 0x000fe20008000000 */
[----:B------:R-:W-:Y:S02]  /*5af0*/  UIMAD.WIDE.U32 UR8, UR4, UR40, URZ ;  /* 0x00000028040872a5 */ /* 0x000fe4000f8e00ff */
[----:B------:R-:W-:Y:S03]  /*5b00*/  USHF.R.U32.HI UR6, URZ, UR12, UR5 ;  /* 0x0000000cff067299 */ /* 0x000fe60008011605 */
[----:B------:R-:W-:Y:S01]  /*5b10*/  UMOV UR5, UR11 ;  /* 0x0000000b00057c82 */ /* 0x000fe20008000000 */
[----:B------:R-:W-:Y:S02]  /*5b20*/  UIMAD.WIDE.U32 UR10, UR7, UR40, URZ ;  /* 0x00000028070a72a5 */ /* 0x000fe4000f8e00ff */
[----:B------:R-:W-:Y:S02]  /*5b30*/  USHF.R.U32.HI UR12, URZ, UR57, UR5 ;  /* 0x00000039ff0c7299 */ /* 0x000fe40008011605 */
[----:B------:R-:W-:Y:S01]  /*5b40*/  USEL UR6, UR37, UR6, !UP0 ;  /* 0x0000000625067287 */ /* 0x000fe2000c000000 */
[----:B------:R-:W-:Y:S02]  /*5b50*/  UMOV UR5, UR9 ;  /* 0x0000000900057c82 */ /* 0x000fe40008000000 */
[----:B------:R-:W-:Y:S01]  /*5b60*/  UMOV UR10, UR11 ;  /* 0x0000000b000a7c82 */ /* 0x000fe20008000000 */
[----:B------:R-:W-:Y:S02]  /*5b70*/  @UP2 USHF.R.U32.HI UR4, URZ, UR41, UR5 ;  /* 0x00000029ff042299 */ /* 0x000fe40008011605 */
[----:B------:R-:W-:Y:S02]  /*5b80*/  @UP2 USHF.R.U32.HI UR7, URZ, UR41, UR10 ;  /* 0x00000029ff072299 */ /* 0x000fe4000801160a */
[----:B------:R-:W-:Y:S02]  /*5b90*/  UIMAD UR4, UR42, UR4, URZ ;  /* 0x000000042a0472a4 */ /* 0x000fe4000f8e02ff */
[----:B------:R-:W-:Y:S02]  /*5ba0*/  UIMAD.WIDE.U32 UR10, UR6, UR40, URZ ;  /* 0x00000028060a72a5 */ /* 0x000fe4000f8e00ff */
[----:B------:R-:W-:Y:S02]  /*5bb0*/  USEL UR5, UR38, UR12, !UP1 ;  /* 0x0000000c26057287 */ /* 0x000fe4000c800000 */
[----:B------:R-:W-:Y:S02]  /*5bc0*/  UIMAD UR8, UR42, UR7, URZ ;  /* 0x000000072a0872a4 */ /* 0x000fe4000f8e02ff */
[----:B------:R-:W-:Y:S03]  /*5bd0*/  UISETP.GE.AND UP0, UPT, UR6, UR4, UPT ;  /* 0x000000040600728c */ /* 0x000fe6000bf06270 */
[----:B------:R-:W-:Y:S01]  /*5be0*/  UMOV UR4, UR11 ;  /* 0x0000000b00047c82 */ /* 0x000fe20008000000 */
[----:B------:R-:W-:Y:S02]  /*5bf0*/  UISETP.GE.OR UP0, UPT, UR5, UR8, UP0 ;  /* 0x000000080500728c */ /* 0x000fe40008706670 */
[----:B------:R-:W-:Y:S02]  /*5c00*/  USHF.R.U32.HI UR4, URZ, UR41, UR4 ;  /* 0x00000029ff047299 */ /* 0x000fe40008011604 */
[----:B------:R-:W-:Y:S02]  /*5c10*/  UIMAD.WIDE.U32 UR8, UR5, UR40, URZ ;  /* 0x00000028050872a5 */ /* 0x000fe4000f8e00ff */
[----:B------:R-:W-:Y:S02]  /*5c20*/  USEL UR11, UR6, UR4, !UP2 ;  /* 0x00000004060b7287 */ /* 0x000fe4000d000000 */
[----:B------:R-:W-:Y:S02]  /*5c30*/  UIADD3 UR8, UPT, UPT, -UR5, URZ, URZ ;  /* 0x000000ff05087290 */ /* 0x000fe4000fffe1ff */
[----:B------:R-:W-:Y:S01]  /*5c40*/  UIADD3 UR10, UPT, UPT, -UR11, URZ, URZ ;  /* 0x000000ff0b0a7290 */ /* 0x000fe2000fffe1ff */
[----:B------:R-:W-:Y:S01]  /*5c50*/  @!UP0 UMOV UR4, UR9 ;  /* 0x0000000900048c82 */ /* 0x000fe20008000000 */
[----:B------:R-:W-:Y:S02]  /*5c60*/  UIADD3 UR9, UPT, UPT, -UR6, URZ, URZ ;  /* 0x000000ff06097290 */ /* 0x000fe4000fffe1ff */
[----:B------:R-:W-:Y:S02]  /*5c70*/  @!UP0 USHF.R.U32.HI UR4, URZ, UR41, UR4 ;  /* 0x00000029ff048299 */ /* 0x000fe40008011604 */
[----:B------:R-:W-:Y:S02]  /*5c80*/  UIMAD UR10, UR42, UR10, UR6 ;  /* 0x0000000a2a0a72a4 */ /* 0x000fe4000f8e0206 */
[----:B------:R-:W-:Y:S04]  /*5c90*/  @!UP0 USEL UR4, UR5, UR4, !UP2 ;  /* 0x0000000405048287 */ /* 0x000fe8000d000000 */
[----:B------:R-:W-:Y:S02]  /*5ca0*/  @!UP0 UIMAD UR10, UR7, UR10, UR4 ;  /* 0x0000000a070a82a4 */ /* 0x000fe4000f8e0204 */
[----:B------:R-:W-:Y:S02]  /*5cb0*/  @!UP0 UIADD3 UR11, UPT, UPT, UR11, -UR4, URZ ;  /* 0x800000040b0b8290 */ /* 0x000fe4000fffe0ff */
[----:B------:R-:W-:Y:S02]  /*5cc0*/  UIMAD UR7, UR43, UR8, UR38 ;  /* 0x000000082b0772a4 */ /* 0x000fe4000f8e0226 */
[----:B------:R-:W-:Y:S02]  /*5cd0*/  @!UP0 UIMAD UR6, UR11, UR42, UR5 ;  /* 0x0000002a0b0682a4 */ /* 0x000fe4000f8e0205 */
[----:B------:R-:W-:Y:S01]  /*5ce0*/  UIMAD UR4, UR58, UR9, UR37 ;  /* 0x000000093a0472a4 */ /* 0x000fe2000f8e0225 */
[----:B------:R-:W-:Y:S02]  /*5cf0*/  @!UP0 UMOV UR5, UR10 ;  /* 0x0000000a00058c82 */ /* 0x000fe40008000000 */
[----:B------:R-:W-:Y:S02]  /*5d00*/  UIMAD UR38, UR5, UR43, UR7 ;  /* 0x0000002b052672a4 */ /* 0x000fe4000f8e0207 */
[----:B------:R-:W-:Y:S11]  /*5d10*/  UIMAD UR37, UR6, UR58, UR4 ;  /* 0x0000003a062572a4 */ /* 0x000ff6000f8e0204 */
[----:B------:R-:W-:Y:S01]  /*5d20*/  @!UPT UIADD3 URZ, UPT, UPT, URZ, URZ, URZ ;  /* 0x000000fffffff290 */ /* 0x000fe2000fffe0ff */
.L_x_98:
[----:B------:R-:W-:Y:S01]  /*5d30*/  UISETP.NE.AND UP0, UPT, UR39, 0x1, UPT ;  /* 0x000000012700788c */ /* 0x000fe2000bf05270 */
[----:B------:R-:W-:Y:S01]  /*5d40*/  R2UR UR11, R59 ;  /* 0x000000003b0b72ca */ /* 0x000fe200000e0000 */
[----:B------:R-:W-:Y:S01]  /*5d50*/  USHF.L.U32 UR50, UR26, 0x6, URZ ;  /* 0x000000061a327899 */ /* 0x000fe200080006ff */
[----:B------:R-:W-:Y:S01]  /*5d60*/  IADD3 R51, PT, PT, R51, 0x1, RZ ;  /* 0x0000000133337810 */ /* 0x000fe20007ffe0ff */
[----:B------:R-:W-:Y:S07]  /*5d70*/  USHF.L.U32 UR49, UR30, 0x6, URZ ;  /* 0x000000061e317899 */ /* 0x000fee00080006ff */
[----:B------:R-:W1:Y:S01]  /*5d80*/  @!UP0 LDCU.128 UR12, c[0x0][0xb10] ;  /* 0x00016200ff0c87ac */ /* 0x000e620008000c00 */
[----:B------:R-:W2:Y:S01]  /*5d90*/  @!UP0 LDCU UR5, c[0x0][0xb0c] ;  /* 0x00016180ff0587ac */ /* 0x000ea20008000800 */
[----:B------:R-:W3:Y:S01]  /*5da0*/  @!UP0 LDCU UR10, c[0x0][0xb20] ;  /* 0x00016400ff0a87ac */ /* 0x000ee20008000800 */
[----:B-1----:R-:W-:Y:S02]  /*5db0*/  UIMAD.WIDE.U32 UR8, UR38, UR12, URZ ;  /* 0x0000000c260872a5 */ /* 0x002fe4000f8e00ff */
[----:B------:R-:W-:Y:S02]  /*5dc0*/  UIMAD.WIDE.U32 UR6, UR37, UR15, URZ ;  /* 0x0000000f250672a5 */ /* 0x000fe4000f8e00ff */
[----:B------:R-:W-:Y:S03]  /*5dd0*/  @!UP0 UISETP.NE.AND UP1, UPT, UR14, 0x1, UPT ;  /* 0x000000010e00888c */ /* 0x000fe6000bf25270 */
[----:B------:R-:W-:Y:S01]  /*5de0*/  @!UP0 UMOV UR4, UR9 ;  /* 0x0000000900048c82 */ /* 0x000fe20008000000 */
[----:B--2---:R-:W-:Y:S02]  /*5df0*/  @!UP0 UISETP.NE.AND UP2, UPT, UR5, 0x1, UPT ;  /* 0x000000010500888c */ /* 0x004fe4000bf45270 */
[----:B------:R-:W-:Y:S01]  /*5e00*/  @!UP0 USHF.R.U32.HI UR4, URZ, UR13, UR4 ;  /* 0x0000000dff048299 */ /* 0x000fe20008011604 */
[----:B------:R-:W-:Y:S02]  /*5e10*/  @!UP0 UMOV UR6, UR7 ;  /* 0x0000000700068c82 */ /* 0x000fe40008000000 */
[----:B---3--:R-:W-:Y:S02]  /*5e20*/  @!UP0 USHF.R.U32.HI UR6, URZ, UR10, UR6 ;  /* 0x0000000aff068299 */ /* 0x008fe40008011606 */
[----:B------:R-:W-:Y:S02]  /*5e30*/  @!UP0 USEL UR7, UR38, UR4, !UP2 ;  /* 0x0000000426078287 */ /* 0x000fe4000d000000 */
[----:B------:R-:W-:Y:S04]  /*5e40*/  @!UP0 USEL UR6, UR37, UR6, !UP1 ;  /* 0x0000000625068287 */ /* 0x000fe8000c800000 */
[----:B------:R-:W-:Y:S02]  /*5e50*/  @!UP0 UIADD3 UR4, UPT, UPT, -UR7, UR6, URZ ;  /* 0x0000000607048290 */ /* 0x000fe4000fffe1ff */
[----:B------:R-:W-:Y:S02]  /*5e60*/  @!UP0 UIADD3 UR6, UPT, UPT, UR7, -UR6, URZ ;  /* 0x8000000607068290 */ /* 0x000fe4000fffe0ff */
[----:B------:R-:W-:Y:S02]  /*5e70*/  @!UP0 UIMAD UR38, UR4, UR5, UR38 ;  /* 0x00000005042682a4 */ /* 0x000fe4000f8e0226 */
[----:B------:R-:W-:Y:S02]  /*5e80*/  @!UP0 UIMAD UR37, UR6, UR14, UR37 ;  /* 0x0000000e062582a4 */ /* 0x000fe4000f8e0225 */
[----:B------:R-:W-:Y:S09]  /*5e90*/  ULOP3.LUT UP0, URZ, UR11, 0x1b0, URZ, 0xc0, !UPT ;  /* 0x000001b00bff7892 */ /* 0x000ff2000f80c0ff */
[----:B------:R-:W-:Y:S05]  /*5ea0*/  BRA.U !UP0, `(.L_x_99) ;  /* 0x00000001087c7547 */ /* 0x000fea000b800000 */
[----:B------:R-:W1:Y:S01]  /*5eb0*/  LDCU.64 UR8, c[0x4][0x80] ;  /* 0x01001000ff0877ac */ /* 0x000e620008000a00 */
[----:B------:R-:W-:Y:S01]  /*5ec0*/  MOV R2, 0x0 ;  /* 0x0000000000027802 */ /* 0x000fe20000000f00 */
[----:B------:R-:W-:Y:S02]  /*5ed0*/  HFMA2 R12, -RZ, RZ, 0, 5.9604644775390625e-08 ;  /* 0x00000001ff0c7431 */ /* 0x000fe400000001ff */
[----:B------:R-:W-:Y:S01]  /*5ee0*/  IMAD.MOV.U32 R8, RZ, RZ, 0x70 ;  /* 0x00000070ff087424 */ /* 0x000fe200078e00ff */
[----:B------:R2:W3:Y:S01]  /*5ef0*/  LDC.64 R14, c[0x4][R2] ;  /* 0x01000000020e7b82 */ /* 0x0004e20000000a00 */
[----:B------:R-:W4:Y:S01]  /*5f00*/  LDCU.64 UR6, c[0x4][0x88] ;  /* 0x01001100ff0677ac */ /* 0x000f220008000a00 */
[----:B------:R-:W-:Y:S01]  /*5f10*/  IMAD.MOV.U32 R13, RZ, RZ, RZ ;  /* 0x000000ffff0d7224 */ /* 0x000fe200078e00ff */
[----:B------:R-:W2:Y:S01]  /*5f20*/  LDCU.64 UR4, c[0x4][0x8] ;  /* 0x01000100ff0477ac */ /* 0x000ea20008000a00 */
[----:B-1----:R-:W-:Y:S01]  /*5f30*/  MOV R5, UR9 ;  /* 0x0000000900057c02 */ /* 0x002fe20008000f00 */
[----:B------:R-:W-:Y:S01]  /*5f40*/  IMAD.U32 R4, RZ, RZ, UR8 ;  /* 0x00000008ff047e24 */ /* 0x000fe2000f8e00ff */
[----:B----4-:R-:W-:Y:S01]  /*5f50*/  MOV R7, UR7 ;  /* 0x0000000700077c02 */ /* 0x010fe20008000f00 */
[----:B------:R-:W-:Y:S01]  /*5f60*/  IMAD.U32 R6, RZ, RZ, UR6 ;  /* 0x00000006ff067e24 */ /* 0x000fe2000f8e00ff */
[----:B--2---:R-:W-:Y:S01]  /*5f70*/  MOV R11, UR5 ;  /* 0x00000005000b7c02 */ /* 0x004fe20008000f00 */
[----:B------:R-:W-:Y:S02]  /*5f80*/  IMAD.U32 R10, RZ, RZ, UR4 ;  /* 0x00000004ff0a7e24 */ /* 0x000fe4000f8e00ff */
[----:B------:R-:W-:Y:S07]  /*5f90*/  LEPC R20, `(.L_x_100) ;  /* 0x000000001014794e */ /* 0x000fee0000000000 */
[----:B---3-5:R-:W-:Y:S05]  /*5fa0*/  CALL.ABS.NOINC R14 ;  /* 0x000000000e007343 */ /* 0x028fea0003c00000 */
.L_x_100:
[----:B------:R-:W1:Y:S01]  /*5fb0*/  LDCU.64 UR8, c[0x4][0x80] ;  /* 0x01001000ff0877ac */ /* 0x000e620008000a00 */
[----:B------:R-:W2:Y:S01]  /*5fc0*/  LDC.64 R2, c[0x4][R2] ;  /* 0x0100000002027b82 */ /* 0x000ea20000000a00 */
[----:B------:R-:W-:Y:S02]  /*5fd0*/  HFMA2 R12, -RZ, RZ, 0, 5.9604644775390625e-08 ;  /* 0x00000001ff0c7431 */ /* 0x000fe400000001ff */
[----:B------:R-:W-:Y:S02]  /*5fe0*/  IMAD.MOV.U32 R8, RZ, RZ, 0x70 ;  /* 0x00000070ff087424 */ /* 0x000fe400078e00ff */
[----:B------:R-:W-:Y:S01]  /*5ff0*/  IMAD.MOV.U32 R13, RZ, RZ, RZ ;  /* 0x000000ffff0d7224 */ /* 0x000fe200078e00ff */
[----:B------:R-:W3:Y:S01]  /*6000*/  LDCU.64 UR6, c[0x4][0x88] ;  /* 0x01001100ff0677ac */ /* 0x000ee20008000a00 */
[----:B------:R-:W4:Y:S01]  /*6010*/  LDCU.64 UR4, c[0x4][0x8] ;  /* 0x01000100ff0477ac */ /* 0x000f220008000a00 */
[----:B-1----:R-:W-:Y:S02]  /*6020*/  MOV R4, UR8 ;  /* 0x0000000800047c02 */ /* 0x002fe40008000f00 */
[----:B------:R-:W-:Y:S02]  /*6030*/  MOV R5, UR9 ;  /* 0x0000000900057c02 */ /* 0x000fe40008000f00 */
[----:B---3--:R-:W-:Y:S01]  /*6040*/  MOV R7, UR7 ;  /* 0x0000000700077c02 */ /* 0x008fe20008000f00 */
[----:B------:R-:W-:Y:S01]  /*6050*/  IMAD.U32 R6, RZ, RZ, UR6 ;  /* 0x00000006ff067e24 */ /* 0x000fe2000f8e00ff */
[----:B----4-:R-:W-:Y:S01]  /*6060*/  MOV R11, UR5 ;  /* 0x00000005000b7c02 */ /* 0x010fe20008000f00 */
[----:B------:R-:W-:Y:S02]  /*6070*/  IMAD.U32 R10, RZ, RZ, UR4 ;  /* 0x00000004ff0a7e24 */ /* 0x000fe4000f8e00ff */
[----:B------:R-:W-:Y:S07]  /*6080*/  LEPC R20, `(.L_x_99) ;  /* 0x000000001014794e */ /* 0x000fee0000000000 */
[----:B--2---:R-:W-:Y:S05]  /*6090*/  CALL.ABS.NOINC R2 ;  /* 0x0000000002007343 */ /* 0x004fea0003c00000 */
.L_x_99:
[----:B------:R-:W-:Y:S02]  /*60a0*/  R2UR UR6, R49 ;  /* 0x00000000310672ca */ /* 0x000fe400000e0000 */
[----:B------:R-:W-:Y:S02]  /*60b0*/  R2UR UR5, R57 ;  /* 0x00000000390572ca */ /* 0x000fe400000e0000 */
[----:B------:R-:W-:Y:S02]  /*60c0*/  R2UR UR4, R56 ;  /* 0x00000000380472ca */ /* 0x000fe400000e0000 */
[----:B------:R-:W-:Y:S02]  /*60d0*/  ISETP.NE.U32.AND P4, PT, R42, RZ, PT ;  /* 0x000000ff2a00720c */ /* 0x000fe40003f85070 */
[----:B------:R-:W-:Y:S02]  /*60e0*/  ISETP.NE.U32.AND P2, PT, RZ, UR60, PT ;  /* 0x0000003cff007c0c */ /* 0x000fe4000bf45070 */
[----:B------:R-:W-:Y:S02]  /*60f0*/  ISETP.NE.AND.EX P4, PT, R43, RZ, PT, P4 ;  /* 0x000000ff2b00720c */ /* 0x000fe40003f85340 */
[----:B------:R-:W-:Y:S01]  /*6100*/  ISETP.NE.AND.EX P2, PT, RZ, UR61, PT, P2 ;  /* 0x0000003dff007c0c */ /* 0x000fe2000bf45320 */
[----:B------:R-:W-:Y:S02]  /*6110*/  UISETP.NE.AND UP2, UPT, UR6, URZ, UPT ;  /* 0x000000ff0600728c */ /* 0x000fe4000bf45270 */
[----:B------:R-:W-:Y:S04]  /*6120*/  UISETP.NE.U32.AND UP0, UPT, UR5, URZ, UPT ;  /* 0x000000ff0500728c */ /* 0x000fe8000bf05070 */
[----:B------:R-:W-:Y:S01]  /*6130*/  UISETP.NE.AND.EX UP1, UPT, UR4, URZ, UPT, UP0 ;  /* 0x000000ff0400728c */ /* 0x000fe2000bf25300 */
[----:B------:R-:W-:Y:S01]  /*6140*/  PLOP3.LUT P1, PT, PT, PT, UP2, 0x80, 0x8 ;  /* 0x000000000008781c */ /* 0x000fe20003f2f028 */
[----:B------:R-:W-:Y:S03]  /*6150*/  UPLOP3.LUT UP0, UPT, UPT, UPT, UPT, 0x40, 0x4 ;  /* 0x000000000004789c */ /* 0x000fe60003f0e870 */
[----:B------:R-:W-:Y:S06]  /*6160*/  @UP2 UPLOP3.LUT UP0, UPT, UPT, UPT, UP1, 0x80, 0x8 ;  /* 0x000000000008289c */ /* 0x000fec0003f0f010 */
[----:B------:R-:W-:Y:S01]  /*6170*/  PLOP3.LUT P0, PT, PT, PT, UP0, 0x80, 0x8 ;  /* 0x000000000008781c */ /* 0x000fe20003f0f008 */
[----:B------:R-:W-:Y:S01]  /*6180*/  @!UPT UIADD3 URZ, UPT, UPT, URZ, URZ, URZ ;  /* 0x000000fffffff290 */ /* 0x000fe2000fffe0ff */
[----:B------:R-:W-:Y:S11]  /*6190*/  BRA.U !UP1, `(.L_x_101) ;  /* 0x0000000109407547 */ /* 0x000ff6000b800000 */
[----:B------:R-:W-:Y:S01]  /*61a0*/  UISETP.NE.U32.AND UP0, UPT, UR60, URZ, UPT ;  /* 0x000000ff3c00728c */ /* 0x000fe2000bf05070 */
[----:B------:R-:W-:Y:S01]  /*61b0*/  R2UR UR6, R57 ;  /* 0x00000000390672ca */ /* 0x000fe200000e0000 */
[----:B------:R-:W1:Y:S01]  /*61c0*/  LDCU.64 UR8, c[0x0][0x358] ;  /* 0x00006b00ff0877ac */ /* 0x000e620008000a00 */
[----:B------:R-:W-:Y:S02]  /*61d0*/  HFMA2 R45, -RZ, RZ, 0, 5.9604644775390625e-08 ;  /* 0x00000001ff2d7431 */ /* 0x000fe400000001ff */
[----:B------:R-:W-:Y:S01]  /*61e0*/  IMAD.MOV.U32 R0, RZ, RZ, 0x1 ;  /* 0x00000001ff007424 */ /* 0x000fe200078e00ff */
[----:B------:R-:W-:Y:S06]  /*61f0*/  UISETP.NE.AND.EX UP0, UPT, UR61, URZ, UPT, UP0 ;  /* 0x000000ff3d00728c */ /* 0x000fec000bf05300 */
[----:B------:R-:W-:Y:S05]  /*6200*/  PLOP3.LUT P3, PT, PT, PT, UP0, 0x80, 0x8 ;  /* 0x000000000008781c */ /* 0x000fea0003f6f008 */
[----:B------:R-:W2:Y:S01]  /*6210*/  @UP0 LDCU.64 UR4, c[0x0][0x888] ;  /* 0x00011100ff0407ac */ /* 0x000ea20008000a00 */
[----:B------:R-:W-:Y:S07]  /*6220*/  @UP0 UIMAD UR6, UR36, UR6, URZ ;  /* 0x00000006240602a4 */ /* 0x000fee000f8e02ff */
[----:B------:R-:W-:Y:S01]  /*6230*/  @!P3 PRMT R45, R0, 0x7610, R45 ;  /* 0x00007610002db816 */ /* 0x000fe2000000002d */
[----:B--2---:R-:W-:Y:S06]  /*6240*/  @UP0 UIMAD.WIDE UR4, UR6, 0x4, UR4 ;  /* 0x00000004060408a5 */ /* 0x004fec000f8e0204 */
[----:B-----5:R-:W-:Y:S02]  /*6250*/  IMAD.U32 R26, RZ, RZ, UR4 ;  /* 0x00000004ff1a7e24 */ /* 0x020fe4000f8e00ff */
[----:B------:R-:W-:Y:S03]  /*6260*/  IMAD.U32 R27, RZ, RZ, UR5 ;  /* 0x00000005ff1b7e24 */ /* 0x000fe6000f8e00ff */
[----:B------:R-:W2:Y:S02]  /*6270*/  @!UP0 LDCU UR4, c[0x0][0x880] ;  /* 0x00011000ff0487ac */ /* 0x000ea40008000800 */
[----:B-1----:R1:W5:Y:S02]  /*6280*/  @P3 LDG.E R26, desc[UR8][R26.64] ;  /* 0x000000081a1a3981 */ /* 0x002364000c1e1900 */
[----:B-12---:R-:W-:Y:S02]  /*6290*/  @!P3 MOV R26, UR4 ;  /* 0x00000004001abc02 */ /* 0x006fe40008000f00 */
.L_x_101:
[----:B------:R-:W-:Y:S05]  /*62a0*/  @!P4 BRA `(.L_x_102) ;  /* 0x000000000024c947 */ /* 0x000fea0003800000 */
[----:B------:R-:W-:Y:S01]  /*62b0*/  ISETP.NE.U32.AND P3, PT, R40, RZ, PT ;  /* 0x000000ff2800720c */ /* 0x000fe20003f65070 */
[----:B------:R-:W1:Y:S03]  /*62c0*/  LDCU.64 UR4, c[0x0][0x358] ;  /* 0x00006b00ff0477ac */ /* 0x000e660008000a00 */
[----:B------:R-:W-:Y:S11]  /*62d0*/  ISETP.NE.AND.EX P3, PT, R41, RZ, PT, P3 ;  /* 0x000000ff2900720c */ /* 0x000ff60003f65330 */
[----:B------:R-:W-:Y:S02]  /*62e0*/  @!UPT UIADD3 URZ, UPT, UPT, URZ, URZ, URZ ;  /* 0x000000fffffff290 */ /* 0x000fe4000fffe0ff */
[----:B------:R-:W2:Y:S01]  /*62f0*/  @P3 LDC.64 R2, c[0x0][0x8a8] ;  /* 0x00022a00ff023b82 */ /* 0x000ea20000000a00 */
[----:B------:R-:W-:Y:S04]  /*6300*/  @P3 IMAD R0, R42, UR36, RZ ;  /* 0x000000242a003c24 */ /* 0x000fe8000f8e02ff */
[----:B--2---:R-:W-:Y:S05]  /*6310*/  @P3 IMAD.WIDE R2, R0, 0x4, R2 ;  /* 0x0000000400023825 */ /* 0x004fea00078e0202 */
[----:B-1---5:R1:W5:Y:S02]  /*6320*/  @P3 LDG.E R24, desc[UR4][R2.64] ;  /* 0x0000000402183981 */ /* 0x022364000c1e1900 */
[----:B-1----:R-:W2:Y:S02]  /*6330*/  @!P3 LDC R24, c[0x0][0x8a0] ;  /* 0x00022800ff18bb82 */ /* 0x002ea40000000800 */
.L_x_102:
[----:B-----5:R-:W-:Y:S01]  /*6340*/  FSETP.NEU.AND P3, PT, R26, RZ, PT ;  /* 0x000000ff1a00720b */ /* 0x020fe20003f6d000 */
[----:B------:R-:W-:Y:S01]  /*6350*/  IMAD.U32 R2, RZ, RZ, UR46 ;  /* 0x0000002eff027e24 */ /* 0x000fe2000f8e00ff */
[----:B------:R-:W-:Y:S01]  /*6360*/  SEL R5, RZ, 0xffffffff, P2 ;  /* 0xffffffffff057807 */ /* 0x000fe20001000000 */
[----:B------:R-:W-:Y:S01]  /*6370*/  ULOP3.LUT UR4, UR55, 0x1, URZ, 0x3c, !UPT ;  /* 0x0000000137047892 */ /* 0x000fe2000f8e3cff */
[----:B------:R-:W-:Y:S01]  /*6380*/  @P1 LOP3.LUT P2, RZ, R45, 0xff, RZ, 0xc0, !PT ;  /* 0x000000ff2dff1812 */ /* 0x000fe2000784c0ff */
[----:B------:R-:W-:Y:S01]  /*6390*/  BSSY B1, `(.L_x_103) ;  /* 0x000003d000017945 */ /* 0x000fe20003800000 */
[----:B------:R-:W-:Y:S01]  /*63a0*/  @P1 SEL R0, RZ, 0xffffffff, P3 ;  /* 0xffffffffff001807 */ /* 0x000fe20001800000 */
[----:B------:R-:W-:Y:S01]  /*63b0*/  IMAD.MOV.U32 R65, RZ, RZ, 0x1 ;  /* 0x00000001ff417424 */ /* 0x000fe200078e00ff */
[----:B------:R-:W-:Y:S01]  /*63c0*/  LEA R2, R2, UR44, 0x3 ;  /* 0x0000002c02027c11 */ /* 0x000fe2000f8e18ff */
[----:B------:R-:W-:Y:S01]  /*63d0*/  IMAD.U32 R63, RZ, RZ, UR4 ;  /* 0x00000004ff3f7e24 */ /* 0x000fe2000f8e00ff */
[----:B------:R-:W-:Y:S01]  /*63e0*/  @P0 SEL R0, R5, R0, !P2 ;  /* 0x0000000005000207 */ /* 0x000fe20005000000 */
[----:B------:R-:W-:Y:S01]  /*63f0*/  IMAD.U32 R64, RZ, RZ, UR46 ;  /* 0x0000002eff407e24 */ /* 0x000fe2000f8e00ff */
[----:B------:R-:W-:Y:S02]  /*6400*/  LEA R27, R22, UR44, 0x3 ;  /* 0x0000002c161b7c11 */ /* 0x000fe4000f8e18ff */
[----:B------:R-:W-:Y:S02]  /*6410*/  CS2R R38, SRZ ;  /* 0x0000000000267805 */ /* 0x000fe4000001ff00 */
[----:B------:R-:W-:Y:S02]  /*6420*/  @P1 LOP3.LUT R0, R0, 0x1, RZ, 0xc0, !PT ;  /* 0x0000000100001812 */ /* 0x000fe400078ec0ff */
[----:B------:R-:W-:Y:S02]  /*6430*/  CS2R R36, SRZ ;  /* 0x0000000000247805 */ /* 0x000fe4000001ff00 */
[----:B------:R-:W-:Y:S02]  /*6440*/  SHF.L.U32 R3, R53, 0x1f, RZ ;  /* 0x0000001f35037819 */ /* 0x000fe400000006ff */
[----:B------:R-:W-:Y:S02]  /*6450*/  CS2R R30, SRZ ;  /* 0x00000000001e7805 */ /* 0x000fe4000001ff00 */
[----:B------:R-:W-:Y:S02]  /*6460*/  ISETP.NE.U32.OR P5, PT, R0, 0x1, !P1 ;  /* 0x000000010000780c */ /* 0x000fe40004fa5470 */
[----:B------:R-:W-:Y:S02]  /*6470*/  CS2R R28, SRZ ;  /* 0x00000000001c7805 */ /* 0x000fe4000001ff00 */
[----:B------:R-:W-:Y:S02]  /*6480*/  PLOP3.LUT P2, PT, PT, PT, UP1, 0x80, 0x8 ;  /* 0x000000000008781c */ /* 0x000fe40003f4f018 */
[----:B------:R-:W-:Y:S02]  /*6490*/  LEA.HI R25, R22, R22, RZ, 0x1 ;  /* 0x0000001616197211 */ /* 0x000fe400078f08ff */
[----:B------:R-:W-:Y:S02]  /*64a0*/  LOP3.LUT P4, R50, R45, 0xff, RZ, 0xc0, !PT ;  /* 0x000000ff2d327812 */ /* 0x000fe4000788c0ff */
[----:B------:R-:W-:Y:S02]  /*64b0*/  SEL R4, RZ, 0xffffffff, P3 ;  /* 0xffffffffff047807 */ /* 0x000fe40001800000 */
[----:B------:R-:W-:Y:S02]  /*64c0*/  P2R R61, PR, RZ, 0x20 ;  /* 0x00000020ff3d7803 */ /* 0x000fe40000000000 */
[----:B------:R-:W-:Y:S03]  /*64d0*/  @P5 SHF.L.U32 R0, R63, 0x1f, RZ ;  /* 0x0000001f3f005819 */ /* 0x000fe600000006ff */
[----:B------:R-:W-:Y:S01]  /*64e0*/  @P2 SEL R4, R5, R4, !P4 ;  /* 0x0000000405042207 */ /* 0x000fe20006000000 */
[----:B------:R1:W3:Y:S03]  /*64f0*/  @P5 SYNCS.PHASECHK.TRANS64.TRYWAIT P1, [R2+URZ+0xd0], R0 ;  /* 0x0000d000020055a7 */ /* 0x0002e600080211ff */
[----:B------:R-:W-:Y:S04]  /*6500*/  LOP3.LUT R4, R4, 0x1, RZ, 0xc0, !PT ;  /* 0x0000000104047812 */ /* 0x000fe800078ec0ff */
[----:B------:R-:W-:Y:S04]  /*6510*/  ISETP.NE.U32.AND P2, PT, R4, 0x1, PT ;  /* 0x000000010400780c */ /* 0x000fe80003f45070 */
[----:B------:R-:W-:Y:S01]  /*6520*/  P2R R66, PR, RZ, 0x4 ;  /* 0x00000004ff427803 */ /* 0x000fe20000000000 */
[----:B------:R4:W2:Y:S01]  /*6530*/  SYNCS.PHASECHK.TRANS64.TRYWAIT P0, [R27+URZ+0x130], R3 ;  /* 0x000130031b0075a7 */ /* 0x0008a200080011ff */
[C---:B-1----:R-:W-:Y:S01]  /*6540*/  IMAD.SHL.U32 R0, R25.reuse, 0x20, RZ ;  /* 0x0000002019007824 */ /* 0x042fe200078e00ff */
[----:B------:R-:W-:Y:S04]  /*6550*/  LOP3.LUT R25, R25, 0xffe, RZ, 0xc0, !PT ;  /* 0x00000ffe19197812 */ /* 0x000fe800078ec0ff */
[----:B------:R-:W-:Y:S01]  /*6560*/  LOP3.LUT R0, R0, 0xffffffc0, RZ, 0xc0, !PT ;  /* 0xffffffc000007812 */ /* 0x000fe200078ec0ff */
[----:B------:R-:W-:Y:S04]  /*6570*/  IMAD.IADD R25, R22, 0x1, -R25 ;  /* 0x0000000116197824 */ /* 0x000fe800078e0a19 */
[----:B------:R-:W-:Y:S04]  /*6580*/  IMAD.IADD R0, R23, 0x1, R0 ;  /* 0x0000000117007824 */ /* 0x000fe800078e0200 */
[----:B------:R-:W-:Y:S01]  /*6590*/  IMAD R25, R25, 0x100000, R0 ;  /* 0x0010000019197824 */ /* 0x000fe200078e0200 */
[----:B---3--:R-:W-:Y:S01]  /*65a0*/  @P5 SEL R65, RZ, 0x1, !P1 ;  /* 0x00000001ff415807 */ /* 0x008fe20004800000 */
[----:B----4-:R-:W-:Y:S06]  /*65b0*/  @!P5 BRA `(.L_x_104) ;  /* 0x000000000068d947 */ /* 0x010fec0003800000 */
[----:B------:R-:W-:Y:S01]  /*65c0*/  HFMA2 R31, -RZ, RZ, 0, 0 ;  /* 0x00000000ff1f7431 */ /* 0x000fe200000001ff */
[----:B------:R-:W-:Y:S01]  /*65d0*/  ISETP.NE.AND P1, PT, R65, RZ, PT ;  /* 0x000000ff4100720c */ /* 0x000fe20003f25270 */
[----:B------:R-:W-:Y:S01]  /*65e0*/  IMAD.U32 R0, RZ, RZ, UR46 ;  /* 0x0000002eff007e24 */ /* 0x000fe2000f8e00ff */
[----:B------:R-:W-:Y:S11]  /*65f0*/  BSSY B0, `(.L_x_105) ;  /* 0x0000005000007945 */ /* 0x000ff60003800000 */
[----:B------:R-:W-:Y:S05]  /*6600*/  @P1 BRA `(.L_x_106) ;  /* 0x00000000000c1947 */ /* 0x000fea0003800000 */
[----:B------:R-:W-:Y:S04]  /*6610*/  SHF.L.U32 R4, R63, 0x1f, RZ ;  /* 0x0000001f3f047819 */ /* 0x000fe800000006ff */
[----:B------:R-:W1:Y:S02]  /*6620*/  SYNCS.PHASECHK.TRANS64.TRYWAIT P1, [R2+URZ+0xd0], R4 ;  /* 0x0000d004020075a7 */ /* 0x000e6400080211ff */
[----:B-1----:R-:W-:Y:S05]  /*6630*/  @!P1 BRA `(.L_x_107) ;  /* 0x00000020008c9947 */ /* 0x002fea0003800000 */
.L_x_106:
[----:B------:R-:W-:Y:S05]  /*6640*/  BSYNC B0 ;  /* 0x0000000000007941 */ /* 0x000fea0003800000 */
.L_x_105:
[----:B------:R-:W-:Y:S01]  /*6650*/  ISETP.NE.AND P1, PT, R66, RZ, PT ;  /* 0x000000ff4200720c */ /* 0x000fe20003f25270 */
[----:B------:R-:W-:Y:S01]  /*6660*/  IMAD.MOV.U32 R30, RZ, RZ, RZ ;  /* 0x000000ffff1e7224 */ /* 0x000fe200078e00ff */
[----:B------:R-:W-:Y:S02]  /*6670*/  CS2R R28, SRZ ;  /* 0x00000000001c7805 */ /* 0x000fe4000001ff00 */
[----:B------:R-:W-:Y:S02]  /*6680*/  CS2R R38, SRZ ;  /* 0x0000000000267805 */ /* 0x000fe4000001ff00 */
[----:B------:R-:W-:Y:S07]  /*6690*/  CS2R R36, SRZ ;  /* 0x0000000000247805 */ /* 0x000fee000001ff00 */
[----:B-1----:R-:W-:Y:S01]  /*66a0*/  @P1 IMAD R2, R0, 0x800, R44 ;  /* 0x0000080000021824 */ /* 0x002fe200078e022c */
[----:B------:R-:W-:Y:S05]  /*66b0*/  @P1 WARPSYNC.ALL ;  /* 0x0000000000001948 */ /* 0x000fea0003800000 */
[----:B------:R-:W-:Y:S01]  /*66c0*/  @P1 LEA R2, R2, UR44, 0x1 ;  /* 0x0000002c02021c11 */ /* 0x000fe2000f8e08ff */
[----:B------:R-:W-:Y:S04]  /*66d0*/  UIADD3 UR4, UPT, UPT, UR46, 0x1, URZ ;  /* 0x000000012e047890 */ /* 0x000fe8000fffe0ff */
[----:B------:R1:W3:Y:S01]  /*66e0*/  @P1 LDSM.16.M88.4 R28, [R2+0x200] ;  /* 0x00020000021c183b */ /* 0x0002e20000000200 */
[----:B------:R-:W-:Y:S01]  /*66f0*/  UISETP.NE.AND UP0, UPT, UR4, 0x3, UPT ;  /* 0x000000030400788c */ /* 0x000fe2000bf05270 */
[----:B------:R-:W-:Y:S03]  /*6700*/  @P1 IMAD R0, R54, 0x2, R2 ;  /* 0x0000000236001824 */ /* 0x000fe600078e0202 */
[----:B------:R-:W-:Y:S02]  /*6710*/  USEL UR5, URZ, 0x1, UP0 ;  /* 0x00000001ff057887 */ /* 0x000fe40008000000 */
[----:B------:R1:W4:Y:S01]  /*6720*/  @P1 LDSM.16.M88.4 R36, [R0+0x200] ;  /* 0x000200000024183b */ /* 0x0003220000000200 */
[----:B------:R-:W-:Y:S03]  /*6730*/  USEL UR4, UR4, URZ, UP0 ;  /* 0x000000ff04047287 */ /* 0x000fe60008000000 */
[----:B------:R-:W-:Y:S03]  /*6740*/  LOP3.LUT R63, R63, UR5, RZ, 0x3c, !PT ;  /* 0x000000053f3f7c12 */ /* 0x000fe6000f8e3cff */
[----:B------:R-:W-:Y:S02]  /*6750*/  IMAD.U32 R64, RZ, RZ, UR4 ;  /* 0x00000004ff407e24 */ /* 0x000fe4000f8e00ff */
.L_x_104:
[----:B------:R-:W-:Y:S05]  /*6760*/  BSYNC B1 ;  /* 0x0000000000017941 */ /* 0x000fea0003800000 */
.L_x_103:
[----:B-1----:R-:W-:Y:S04]  /*6770*/  SHF.R.U32.HI R0, RZ, 0x15, R25 ;  /* 0x00000015ff007819 */ /* 0x002fe80000011619 */
[----:B------:R-:W-:Y:S01]  /*6780*/  LOP3.LUT P1, RZ, R0, 0x3, R46, 0x48, !PT ;  /* 0x0000000300ff7812 */ /* 0x000fe2000782482e */
[----:B------:R-:W-:Y:S01]  /*6790*/  @!UPT UIADD3 URZ, UPT, UPT, URZ, URZ, URZ ;  /* 0x000000fffffff290 */ /* 0x000fe2000fffe0ff */
[----:B--2---:R-:W-:Y:S11]  /*67a0*/  @P0 BRA `(.L_x_108) ;  /* 0x0000000000080947 */ /* 0x004ff60003800000 */
[----:B------:R-:W1:Y:S02]  /*67b0*/  SYNCS.PHASECHK.TRANS64.TRYWAIT P0, [R27+URZ+0x130], R3 ;  /* 0x000130031b0075a7 */ /* 0x000e6400080011ff */
[----:B-1----:R-:W-:Y:S05]  /*67c0*/  @!P0 BRA `(.L_x_109) ;  /* 0x00000020003c8947 */ /* 0x002fea0003800000 */
.L_x_108:
[----:B------:R-:W-:Y:S05]  /*67d0*/  @!P1 BRA `(.L_x_110) ;  /* 0x0000000000409947 */ /* 0x000fea0003800000 */
[----:B------:R-:W2:Y:S01]  /*67e0*/  LDCU.64 UR8, c[0x4][0x70] ;  /* 0x01000e00ff0877ac */ /* 0x000ea20008000a00 */
[----:B-1----:R-:W-:Y:S01]  /*67f0*/  MOV R3, 0x0 ;  /* 0x0000000000037802 */ /* 0x002fe20000000f00 */
[----:B------:R-:W-:Y:S02]  /*6800*/  HFMA2 R12, -RZ, RZ, 0, 5.9604644775390625e-08 ;  /* 0x00000001ff0c7431 */ /* 0x000fe400000001ff */
[----:B------:R-:W-:Y:S02]  /*6810*/  IMAD.MOV.U32 R8, RZ, RZ, 0x192 ;  /* 0x00000192ff087424 */ /* 0x000fe400078e00ff */
[----:B------:R-:W-:Y:S01]  /*6820*/  IMAD.MOV.U32 R13, RZ, RZ, RZ ;  /* 0x000000ffff0d7224 */ /* 0x000fe200078e00ff */
[----:B------:R-:W1:Y:S01]  /*6830*/  LDCU.64 UR6, c[0x4][0x78] ;  /* 0x01000f00ff0677ac */ /* 0x000e620008000a00 */
[----:B------:R-:W3:Y:S01]  /*6840*/  LDC.64 R2, c[0x4][R3] ;  /* 0x0100000003027b82 */ /* 0x000ee20000000a00 */
[----:B------:R-:W5:Y:S01]  /*6850*/  LDCU.64 UR4, c[0x4][0x10] ;  /* 0x01000200ff0477ac */ /* 0x000f620008000a00 */
[----:B--2---:R-:W-:Y:S01]  /*6860*/  MOV R5, UR9 ;  /* 0x0000000900057c02 */ /* 0x004fe20008000f00 */
[----:B------:R-:W-:Y:S01]  /*6870*/  IMAD.U32 R4, RZ, RZ, UR8 ;  /* 0x00000008ff047e24 */ /* 0x000fe2000f8e00ff */
[----:B-1----:R-:W-:Y:S01]  /*6880*/  MOV R7, UR7 ;  /* 0x0000000700077c02 */ /* 0x002fe20008000f00 */
[----:B------:R-:W-:Y:S01]  /*6890*/  IMAD.U32 R6, RZ, RZ, UR6 ;  /* 0x00000006ff067e24 */ /* 0x000fe2000f8e00ff */
[----:B-----5:R-:W-:Y:S01]  /*68a0*/  MOV R11, UR5 ;  /* 0x00000005000b7c02 */ /* 0x020fe20008000f00 */
[----:B------:R-:W-:Y:S02]  /*68b0*/  IMAD.U32 R10, RZ, RZ, UR4 ;  /* 0x00000004ff0a7e24 */ /* 0x000fe4000f8e00ff */
[----:B------:R-:W-:Y:S07]  /*68c0*/  LEPC R20, `(.L_x_110) ;  /* 0x000000001014794e */ /* 0x000fee0000000000 */
[----:B---34-:R-:W-:Y:S05]  /*68d0*/  CALL.ABS.NOINC R2 ;  /* 0x0000000002007343 */ /* 0x018fea0003c00000 */
.L_x_110:
[----:B-1-3--:R-:W-:Y:S01]  /*68e0*/  SHF.L.U32 R3, R28, 0x10, RZ ;  /* 0x000000101c037819 */ /* 0x00afe200000006ff */
[----:B------:R-:W-:Y:S05]  /*68f0*/  WARPSYNC.ALL ;  /* 0x0000000000007948 */ /* 0x000fea0003800000 */
[----:B------:R-:W-:Y:S01]  /*6900*/  R2UR UR4, R25 ;  /* 0x00000000190472ca */ /* 0x000fe200000e0000 */
[----:B------:R-:W-:Y:S01]  /*6910*/  BSSY.RECONVERGENT B0, `(.L_x_111) ;  /* 0x0000051000007945 */ /* 0x000fe20003800200 */
[----:B------:R-:W-:Y:S02]  /*6920*/  SHF.L.U32 R20, R30, 0x10, RZ ;  /* 0x000000101e147819 */ /* 0x000fe400000006ff */
[----:B------:R-:W-:Y:S02]  /*6930*/  SHF.L.U32 R62, R54, 0x1, RZ ;  /* 0x00000001363e7819 */ /* 0x000fe400000006ff */
[----:B------:R-:W-:Y:S07]  /*6940*/  ISETP.NE.AND P0, PT, R55, RZ, PT ;  /* 0x000000ff3700720c */ /* 0x000fee0003f05270 */
[----:B------:R-:W1:Y:S02]  /*6950*/  LDTM.16dp256bit.x4 R4, tmem[UR4] ;  /* 0x00000004000479ee */ /* 0x000e640008120000 */
[----:B-1----:R-:W-:Y:S01]  /*6960*/  FMUL R0, R24, R4 ;  /* 0x0000000418007220 */ /* 0x002fe20000400000 */
[----:B------:R-:W-:Y:S01]  /*6970*/  LOP3.LUT R4, R28, 0xffff0000, RZ, 0xc0, !PT ;  /* 0xffff00001c047812 */ /* 0x000fe200078ec0ff */
[----:B------:R-:W-:Y:S01]  /*6980*/  FMUL R2, R24, R5 ;  /* 0x0000000518027220 */ /* 0x000fe20000400000 */
[C---:B------:R-:W-:Y:S01]  /*6990*/  SHF.L.U32 R5, R29.reuse, 0x10, RZ ;  /* 0x000000101d057819 */ /* 0x040fe200000006ff */
[----:B------:R-:W-:Y:S01]  /*69a0*/  FFMA R0, R26, R3, R0 ;  /* 0x000000031a007223 */ /* 0x000fe20000000000 */
[----:B------:R-:W-:Y:S01]  /*69b0*/  FMUL R3, R24, R6 ;  /* 0x0000000618037220 */ /* 0x000fe20000400000 */
[----:B------:R-:W-:Y:S01]  /*69c0*/  LOP3.LUT R6, R29, 0xffff0000, RZ, 0xc0, !PT ;  /* 0xffff00001d067812 */ /* 0x000fe200078ec0ff */
[----:B------:R-:W-:Y:S01]  /*69d0*/  FFMA R2, R26, R4, R2 ;  /* 0x000000041a027223 */ /* 0x000fe20000000002 */
[----:B------:R-:W-:Y:S01]  /*69e0*/  FMUL R7, R24, R7 ;  /* 0x0000000718077220 */ /* 0x000fe20000400000 */
[----:B------:R-:W-:Y:S01]  /*69f0*/  FFMA R3, R26, R5, R3 ;  /* 0x000000051a037223 */ /* 0x000fe20000000003 */
[C---:B------:R-:W-:Y:S01]  /*6a00*/  FMUL R4, R24.reuse, R8 ;  /* 0x0000000818047220 */ /* 0x040fe20000400000 */
[----:B------:R-:W-:Y:S01]  /*6a10*/  FMUL R5, R24, R9 ;  /* 0x0000000918057220 */ /* 0x000fe20000400000 */
[----:B------:R-:W-:Y:S01]  /*6a20*/  F2FP.BF16.F32.PACK_AB R32, R2, R0 ;  /* 0x000000000220723e */ /* 0x000fe200000010ff */
[----:B------:R-:W-:Y:S01]  /*6a30*/  FFMA R7, R26, R6, R7 ;  /* 0x000000061a077223 */ /* 0x000fe20000000007 */
[----:B------:R-:W-:Y:S01]  /*6a40*/  LOP3.LUT R0, R30, 0xffff0000, RZ, 0xc0, !PT ;  /* 0xffff00001e007812 */ /* 0x000fe200078ec0ff */
[----:B------:R-:W-:Y:S01]  /*6a50*/  FFMA R4, R26, R20, R4 ;  /* 0x000000141a047223 */ /* 0x000fe20000000004 */
[----:B------:R-:W-:Y:S01]  /*6a60*/  SHF.L.U32 R2, R31, 0x10, RZ ;  /* 0x000000101f027819 */ /* 0x000fe200000006ff */
[----:B------:R-:W-:Y:S01]  /*6a70*/  FMUL R6, R24, R10 ;  /* 0x0000000a18067220 */ /* 0x000fe20000400000 */
[----:B------:R-:W-:Y:S01]  /*6a80*/  F2FP.BF16.F32.PACK_AB R33, R7, R3 ;  /* 0x000000030721723e */ /* 0x000fe200000010ff */
[C---:B------:R-:W-:Y:S01]  /*6a90*/  FFMA R5, R26.reuse, R0, R5 ;  /* 0x000000001a057223 */ /* 0x040fe20000000005 */
[----:B------:R-:W-:Y:S01]  /*6aa0*/  LOP3.LUT R3, R31, 0xffff0000, RZ, 0xc0, !PT ;  /* 0xffff00001f037812 */ /* 0x000fe200078ec0ff */
[----:B------:R-:W-:Y:S01]  /*6ab0*/  FFMA R6, R26, R2, R6 ;  /* 0x000000021a067223 */ /* 0x000fe20000000006 */
[----:B----4-:R-:W-:Y:S01]  /*6ac0*/  SHF.L.U32 R7, R36, 0x10, RZ ;  /* 0x0000001024077819 */ /* 0x010fe200000006ff */
[----:B------:R-:W-:Y:S01]  /*6ad0*/  FMUL R11, R24, R11 ;  /* 0x0000000b180b7220 */ /* 0x000fe20000400000 */
[----:B------:R-:W-:Y:S01]  /*6ae0*/  LOP3.LUT R0, R36, 0xffff0000, RZ, 0xc0, !PT ;  /* 0xffff000024007812 */ /* 0x000fe200078ec0ff */
[C---:B------:R-:W-:Y:S01]  /*6af0*/  FMUL R8, R24.reuse, R12 ;  /* 0x0000000c18087220 */ /* 0x040fe20000400000 */
[----:B------:R-:W-:Y:S01]  /*6b00*/  SHF.L.U32 R2, R37, 0x10, RZ ;  /* 0x0000001025027819 */ /* 0x000fe200000006ff */
[----:B------:R-:W-:Y:S01]  /*6b10*/  FMUL R9, R24, R13 ;  /* 0x0000000d18097220 */ /* 0x000fe20000400000 */
[----:B------:R-:W-:Y:S01]  /*6b20*/  F2FP.BF16.F32.PACK_AB R34, R5, R4 ;  /* 0x000000040522723e */ /* 0x000fe200000010ff */
[C---:B------:R-:W-:Y:S01]  /*6b30*/  FFMA R11, R26.reuse, R3, R11 ;  /* 0x000000031a0b7223 */ /* 0x040fe2000000000b */
[----:B------:R-:W-:Y:S01]  /*6b40*/  MOV R5, UR46 ;  /* 0x0000002e00057c02 */ /* 0x000fe20008000f00 */
[C---:B------:R-:W-:Y:S01]  /*6b50*/  FFMA R8, R26.reuse, R7, R8 ;  /* 0x000000071a087223 */ /* 0x040fe20000000008 */
[----:B------:R-:W-:Y:S01]  /*6b60*/  SHF.L.U32 R3, R39, 0x10, RZ ;  /* 0x0000001027037819 */ /* 0x000fe200000006ff */
[----:B------:R-:W-:Y:S01]  /*6b70*/  FFMA R9, R26, R0, R9 ;  /* 0x000000001a097223 */ /* 0x000fe20000000009 */
[----:B------:R-:W-:Y:S01]  /*6b80*/  LOP3.LUT R0, R37, 0xffff0000, RZ, 0xc0, !PT ;  /* 0xffff000025007812 */ /* 0x000fe200078ec0ff */
[C---:B------:R-:W-:Y:S01]  /*6b90*/  FMUL R10, R24.reuse, R14 ;  /* 0x0000000e180a7220 */ /* 0x040fe20000400000 */
[----:B------:R-:W-:Y:S01]  /*6ba0*/  LOP3.LUT R4, R39, 0xffff0000, RZ, 0xc0, !PT ;  /* 0xffff000027047812 */ /* 0x000fe200078ec0ff */
[C---:B------:R-:W-:Y:S01]  /*6bb0*/  FMUL R15, R24.reuse, R15 ;  /* 0x0000000f180f7220 */ /* 0x040fe20000400000 */
[----:B------:R-:W-:Y:S01]  /*6bc0*/  FMUL R12, R24, R16 ;  /* 0x00000010180c7220 */ /* 0x000fe20000400000 */
[----:B------:R-:W-:Y:S01]  /*6bd0*/  FFMA R10, R26, R2, R10 ;  /* 0x000000021a0a7223 */ /* 0x000fe2000000000a */
[----:B------:R-:W-:Y:S01]  /*6be0*/  LOP3.LUT R2, R38, 0xffff0000, RZ, 0xc0, !PT ;  /* 0xffff000026027812 */ /* 0x000fe200078ec0ff */
[----:B------:R-:W-:Y:S01]  /*6bf0*/  FFMA R15, R26, R0, R15 ;  /* 0x000000001a0f7223 */ /* 0x000fe2000000000f */
[----:B------:R-:W-:Y:S01]  /*6c00*/  SHF.L.U32 R0, R38, 0x10, RZ ;  /* 0x0000001026007819 */ /* 0x000fe200000006ff */
[C---:B------:R-:W-:Y:S01]  /*6c10*/  FMUL R13, R24.reuse, R17 ;  /* 0x00000011180d7220 */ /* 0x040fe20000400000 */
[C---:B------:R-:W-:Y:S01]  /*6c20*/  FMUL R14, R24.reuse, R18 ;  /* 0x00000012180e7220 */ /* 0x040fe20000400000 */
[----:B------:R-:W-:Y:S01]  /*6c30*/  FMUL R19, R24, R19 ;  /* 0x0000001318137220 */ /* 0x000fe20000400000 */
[----:B------:R-:W-:Y:S01]  /*6c40*/  LEA R5, R5, R44, 0xb ;  /* 0x0000002c05057211 */ /* 0x000fe200078e58ff */
[C---:B------:R-:W-:Y:S01]  /*6c50*/  FFMA R12, R26.reuse, R0, R12 ;  /* 0x000000001a0c7223 */ /* 0x040fe2000000000c */
[C---:B------:R-:W-:Y:S01]  /*6c60*/  FFMA R13, R26.reuse, R2, R13 ;  /* 0x000000021a0d7223 */ /* 0x040fe2000000000d */
[C---:B------:R-:W-:Y:S01]  /*6c70*/  FFMA R14, R26.reuse, R3, R14 ;  /* 0x000000031a0e7223 */ /* 0x040fe2000000000e */
[----:B------:R-:W-:Y:S01]  /*6c80*/  FFMA R19, R26, R4, R19 ;  /* 0x000000041a137223 */ /* 0x000fe20000000013 */
[----:B------:R-:W-:Y:S02]  /*6c90*/  F2FP.BF16.F32.PACK_AB R35, R11, R6 ;  /* 0x000000060b23723e */ /* 0x000fe400000010ff */
[----:B------:R-:W-:Y:S02]  /*6ca0*/  LEA R5, R5, UR44, 0x1 ;  /* 0x0000002c05057c11 */ /* 0x000fe4000f8e08ff */
[----:B------:R-:W-:Y:S02]  /*6cb0*/  F2FP.BF16.F32.PACK_AB R8, R9, R8 ;  /* 0x000000080908723e */ /* 0x000fe400000010ff */
[----:B------:R-:W-:Y:S01]  /*6cc0*/  F2FP.BF16.F32.PACK_AB R9, R15, R10 ;  /* 0x0000000a0f09723e */ /* 0x000fe200000010ff */
[----:B------:R1:W-:Y:S01]  /*6cd0*/  STSM.16.M88.4 [R5+0x200], R32 ;  /* 0x0002002005007844 */ /* 0x0003e20000000200 */
[----:B------:R-:W-:Y:S02]  /*6ce0*/  F2FP.BF16.F32.PACK_AB R10, R13, R12 ;  /* 0x0000000c0d0a723e */ /* 0x000fe400000010ff */
[----:B------:R-:W-:Y:S02]  /*6cf0*/  F2FP.BF16.F32.PACK_AB R11, R19, R14 ;  /* 0x0000000e130b723e */ /* 0x000fe400000010ff */
[----:B------:R-:W-:Y:S05]  /*6d00*/  IADD3 R0, PT, PT, R62, 0x200, R5 ;  /* 0x000002003e007810 */ /* 0x000fea0007ffe005 */
[----:B------:R1:W-:Y:S01]  /*6d10*/  STSM.16.M88.4 [R0], R8 ;  /* 0x0000000800007844 */ /* 0x0003e20000000200 */
[----:B------:R-:W-:Y:S01]  /*6d20*/  @!PT LDS RZ, [RZ] ;  /* 0x00000000fffff984 */ /* 0x000fe20000000800 */
[----:B------:R-:W-:Y:S01]  /*6d30*/  @!PT LDS RZ, [RZ] ;  /* 0x00000000fffff984 */ /* 0x000fe20000000800 */
[----:B------:R-:W-:Y:S01]  /*6d40*/  @!PT LDS RZ, [RZ] ;  /* 0x00000000fffff984 */ /* 0x000fe20000000800 */
[----:B------:R-:W-:Y:S01]  /*6d50*/  @!PT LDS RZ, [RZ] ;  /* 0x00000000fffff984 */ /* 0x000fe20000000800 */
[----:B------:R2:W-:Y:S07]  /*6d60*/  MEMBAR.ALL.CTA ;  /* 0x0000000000007992 */ /* 0x0005ee0000008000 */
[----:B--2---:R-:W2:Y:S02]  /*6d70*/  FENCE.VIEW.ASYNC.S ;  /* 0x00000000000073c6 */ /* 0x004ea40000000000 */
[----:B--2---:R-:W-:Y:S06]  /*6d80*/  BAR.SYNC.DEFER_BLOCKING 0x1, 0x80 ;  /* 0x0042000000007b1d */ /* 0x004fec0000010000 */
[----:B------:R-:W-:Y:S05]  /*6d90*/  @P0 BRA `(.L_x_112) ;  /* 0x0000000000200947 */ /* 0x000fea0003800000 */
[----:B------:R-:W2:Y:S01]  /*6da0*/  LDCU.64 UR6, c[0x0][0x348] ;  /* 0x00006900ff0677ac */ /* 0x000ea20008000a00 */
[----:B------:R-:W-:Y:S01]  /*6db0*/  ULEA UR5, UR46, UR44, 0xc ;  /* 0x0000002c2e057291 */ /* 0x000fe2000f8e60ff */
[----:B------:R-:W-:Y:S03]  /*6dc0*/  UMOV UR51, UR36 ;  /* 0x0000002400337c82 */ /* 0x000fe60008000000 */
[----:B------:R-:W-:Y:S02]  /*6dd0*/  UIADD3 UR48, UPT, UPT, UR5, 0x200, URZ ;  /* 0x0000020005307890 */ /* 0x000fe4000fffe0ff */
[----:B--2---:R-:W-:Y:S04]  /*6de0*/  UIADD3 UR4, UP0, UPT, UR6, 0x680, URZ ;  /* 0x0000068006047890 */ /* 0x004fe8000ff1e0ff */
[----:B------:R-:W-:Y:S09]  /*6df0*/  UIADD3.X UR5, UPT, UPT, URZ, UR7, URZ, UP0, !UPT ;  /* 0x00000007ff057290 */ /* 0x000ff200087fe4ff */
[----:B------:R2:W-:Y:S02]  /*6e00*/  UTMASTG.3D [UR48], [UR4] ;  /* 0x00000030040073b5 */ /* 0x0005e40008010000 */
[----:B--2---:R0:W-:Y:S02]  /*6e10*/  UTMACMDFLUSH ;  /* 0x00000000000079b7 */ /* 0x0041e40000000000 */
.L_x_112:
[----:B------:R-:W-:Y:S05]  /*6e20*/  BSYNC.RECONVERGENT B0 ;  /* 0x0000000000007941 */ /* 0x000fea0003800200 */
.L_x_111:
[----:B------:R-:W-:Y:S01]  /*6e30*/  UIADD3 UR47, UPT, UPT, UR46, 0x1, URZ ;  /* 0x000000012e2f7890 */ /* 0x000fe2000fffe0ff */
[----:B------:R-:W-:Y:S03]  /*6e40*/  BSSY.RECONVERGENT B0, `(.L_x_113) ;  /* 0x0000005000007945 */ /* 0x000fe60003800200 */
[----:B------:R-:W-:Y:S04]  /*6e50*/  UISETP.NE.AND UP0, UPT, UR47, 0x3, UPT ;  /* 0x000000032f00788c */ /* 0x000fe8000bf05270 */
[----:B------:R-:W-:Y:S01]  /*6e60*/  USEL UR45, UR47, URZ, UP0 ;  /* 0x000000ff2f2d7287 */ /* 0x000fe20008000000 */
[----:B------:R-:W-:Y:S11]  /*6e70*/  @P0 BRA `(.L_x_114) ;  /* 0x0000000000040947 */ /* 0x000ff60003800000 */
[----:B------:R-:W-:Y:S04]  /*6e80*/  DEPBAR.LE SB0, 0x1 ;  /* 0x000080400000791a */ /* 0x000fe80000000000 */
.L_x_114:
[----:B------:R-:W-:Y:S05]  /*6e90*/  BSYNC.RECONVERGENT B0 ;  /* 0x0000000000007941 */ /* 0x000fea0003800200 */
.L_x_113:
[----:B------:R-:W-:Y:S01]  /*6ea0*/  BAR.SYNC.DEFER_BLOCKING 0x1, 0x80 ;  /* 0x0042000000007b1d */ /* 0x000fe20000010000 */
[----:B------:R-:W-:Y:S01]  /*6eb0*/  ISETP.NE.AND P1, PT, R61, RZ, PT ;  /* 0x000000ff3d00720c */ /* 0x000fe20003f25270 */
[----:B------:R-:W-:Y:S01]  /*6ec0*/  UISETP.NE.AND UP0, UPT, UR53, URZ, UPT ;  /* 0x000000ff3500728c */ /* 0x000fe2000bf05270 */
[----:B------:R-:W-:Y:S11]  /*6ed0*/  LEA R2, R64, UR44, 0x3 ;  /* 0x0000002c40027c11 */ /* 0x000ff6000f8e18ff */
[----:B------:R-:W-:Y:S01]  /*6ee0*/  @P1 SHF.L.U32 R3, R63, 0x1f, RZ ;  /* 0x0000001f3f031819 */ /* 0x000fe200000006ff */
[----:B------:R-:W-:Y:S06]  /*6ef0*/  BRA.U !UP0, `(.L_x_115) ;  /* 0x0000000108247547 */ /* 0x000fec000b800000 */
[----:B------:R-:W-:Y:S01]  /*6f00*/  IMAD.U32 R4, RZ, RZ, UR52 ;  /* 0x00000034ff047e24 */ /* 0x000fe2000f8e00ff */
[----:B-1----:R-:W-:Y:S01]  /*6f10*/  MOV R0, UR54 ;  /* 0x0000003600007c02 */ /* 0x002fe20008000f00 */
[----:B------:R-:W-:Y:S03]  /*6f20*/  UIADD3 UR4, UPT, UPT, UR52, 0x1, URZ ;  /* 0x0000000134047890 */ /* 0x000fe6000fffe0ff */
[----:B------:R-:W-:Y:S01]  /*6f30*/  @P1 LEA R4, R4, UR44, 0x3 ;  /* 0x0000002c04041c11 */ /* 0x000fe2000f8e18ff */
[----:B------:R-:W-:Y:S04]  /*6f40*/  UISETP.NE.AND UP0, UPT, UR4, 0x3, UPT ;  /* 0x000000030400788c */ /* 0x000fe8000bf05270 */
[----:B------:R-:W-:Y:S01]  /*6f50*/  @P1 VIADD R4, R4, 0xe8 ;  /* 0x000000e804041836 */ /* 0x000fe20000000000 */
[----:B------:R-:W-:Y:S04]  /*6f60*/  USEL UR52, UR4, URZ, UP0 ;  /* 0x000000ff04347287 */ /* 0x000fe80008000000 */
[----:B------:R-:W-:Y:S04]  /*6f70*/  @P1 PRMT R0, R0, 0x654, R4 ;  /* 0x0000065400001816 */ /* 0x000fe80000000004 */
[----:B------:R2:W-:Y:S04]  /*6f80*/  @P1 SYNCS.ARRIVE.TRANS64.RED.A1T0 RZ, [R0+URZ], RZ ;  /* 0x000000ff00ff19a7 */ /* 0x0005e800081004ff */
.L_x_115:
[----:B------:R-:W3:Y:S01]  /*6f90*/  @P1 SYNCS.PHASECHK.TRANS64.TRYWAIT P0, [R2+URZ+0xd0], R3 ;  /* 0x0000d003020015a7 */ /* 0x000ee200080011ff */
[----:B------:R-:W-:Y:S01]  /*6fa0*/  BSSY B1, `(.L_x_116) ;  /* 0x0000013000017945 */ /* 0x000fe20003800000 */
[----:B---3--:R-:W-:Y:S03]  /*6fb0*/  @P1 SEL R65, RZ, 0x1, !P0 ;  /* 0x00000001ff411807 */ /* 0x008fe60004000000 */
[----:B------:R-:W-:Y:S05]  /*6fc0*/  @!P1 BRA `(.L_x_117) ;  /* 0x0000000000409947 */ /* 0x000fea0003800000 */
[----:B------:R-:W-:Y:S01]  /*6fd0*/  ISETP.NE.AND P1, PT, R66, RZ, PT ;  /* 0x000000ff4200720c */ /* 0x000fe20003f25270 */
[----:B------:R-:W-:Y:S01]  /*6fe0*/  BSSY B0, `(.L_x_118) ;  /* 0x0000009000007945 */ /* 0x000fe20003800000 */
[----:B------:R-:W-:Y:S11]  /*6ff0*/  ISETP.NE.AND P0, PT, R65, RZ, PT ;  /* 0x000000ff4100720c */ /* 0x000ff60003f05270 */
[----:B------:R-:W-:Y:S05]  /*7000*/  @P1 IMAD R3, R64, 0x800, R44 ;  /* 0x0000080040031824 */ /* 0x000fea00078e022c */
[----:B------:R-:W-:Y:S05]  /*7010*/  @P1 LEA R3, R3, UR44, 0x1 ;  /* 0x0000002c03031c11 */ /* 0x000fea000f8e08ff */
[----:B-12---:R-:W-:Y:S01]  /*7020*/  @P1 IMAD.IADD R0, R62, 0x1, R3 ;  /* 0x000000013e001824 */ /* 0x006fe200078e0203 */
[----:B------:R-:W-:Y:S06]  /*7030*/  @P0 BRA `(.L_x_119) ;  /* 0x00000000000c0947 */ /* 0x000fec0003800000 */
[----:B------:R-:W-:Y:S04]  /*7040*/  SHF.L.U32 R63, R63, 0x1f, RZ ;  /* 0x0000001f3f3f7819 */ /* 0x000fe800000006ff */
[----:B------:R-:W1:Y:S02]  /*7050*/  SYNCS.PHASECHK.TRANS64.TRYWAIT P0, [R2+URZ+0xd0], R63 ;  /* 0x0000d03f020075a7 */ /* 0x000e6400080011ff */
[----:B-1----:R-:W-:Y:S05]  /*7060*/  @!P0 BRA `(.L_x_120) ;  /* 0x0000001800288947 */ /* 0x002fea0003800000 */
.L_x_119:
[----:B------:R-:W-:Y:S05]  /*7070*/  BSYNC B0 ;  /* 0x0000000000007941 */ /* 0x000fea0003800000 */
.L_x_118:
[----:B------:R-:W-:Y:S11]  /*7080*/  ISETP.NE.AND P0, PT, R66, RZ, PT ;  /* 0x000000ff4200720c */ /* 0x000ff60003f05270 */
[----:B------:R-:W-:Y:S02]  /*7090*/  @!UPT UIADD3 URZ, UPT, UPT, URZ, URZ, URZ ;  /* 0x000000fffffff290 */ /* 0x000fe4000fffe0ff */
[----:B------:R-:W-:Y:S05]  /*70a0*/  @P0 WARPSYNC.ALL ;  /* 0x0000000000000948 */ /* 0x000fea0003800000 */
[----:B------:R3:W4:Y:S04]  /*70b0*/  @P0 LDSM.16.M88.4 R28, [R3+0x200] ;  /* 0x00020000031c083b */ /* 0x0007280000000200 */
[----:B------:R3:W2:Y:S02]  /*70c0*/  @P0 LDSM.16.M88.4 R36, [R0+0x200] ;  /* 0x000200000024083b */ /* 0x0006a40000000200 */
.L_x_117:
[----:B------:R-:W-:Y:S05]  /*70d0*/  BSYNC B1 ;  /* 0x0000000000017941 */ /* 0x000fea0003800000 */
.L_x_116:
[----:B-123--:R-:W-:Y:S05]  /*70e0*/  VIADD R0, R25, 0x20 ;  /* 0x0000002019007836 */ /* 0x00efea0000000000 */
[----:B------:R-:W-:Y:S04]  /*70f0*/  SHF.R.U32.HI R0, RZ, 0x15, R0 ;  /* 0x00000015ff007819 */ /* 0x000fe80000011600 */
[----:B------:R-:W-:Y:S11]  /*7100*/  LOP3.LUT P0, RZ, R0, 0x3, R46, 0x48, !PT ;  /* 0x0000000300ff7812 */ /* 0x000ff6000780482e */
[----:B------:R-:W-:Y:S02]  /*7110*/  @!UPT UIADD3 URZ, UPT, UPT, URZ, URZ, URZ ;  /* 0x000000fffffff290 */ /* 0x000fe4000fffe0ff */
[----:B------:R-:W-:Y:S05]  /*7120*/  @!P0 BRA `(.L_x_121) ;  /* 0x0000000000408947 */ /* 0x000fea0003800000 */
[----:B------:R-:W1:Y:S01]  /*7130*/  LDCU.64 UR8, c[0x4][0x70] ;  /* 0x01000e00ff0877ac */ /* 0x000e620008000a00 */
[----:B------:R-:W-:Y:S01]  /*7140*/  MOV R3, 0x0 ;  /* 0x0000000000037802 */ /* 0x000fe20000000f00 */
[----:B------:R-:W-:Y:S02]  /*7150*/  HFMA2 R12, -RZ, RZ, 0, 5.9604644775390625e-08 ;  /* 0x00000001ff0c7431 */ /* 0x000fe400000001ff */
[----:B------:R-:W-:Y:S02]  /*7160*/  IMAD.MOV.U32 R8, RZ, RZ, 0x192 ;  /* 0x00000192ff087424 */ /* 0x000fe400078e00ff */
[----:B------:R-:W-:Y:S01]  /*7170*/  IMAD.MOV.U32 R13, RZ, RZ, RZ ;  /* 0x000000ffff0d7224 */ /* 0x000fe200078e00ff */
[----:B------:R-:W2:Y:S01]  /*7180*/  LDCU.64 UR6, c[0x4][0x78] ;  /* 0x01000f00ff0677ac */ /* 0x000ea20008000a00 */
[----:B------:R-:W3:Y:S01]  /*7190*/  LDC.64 R2, c[0x4][R3] ;  /* 0x0100000003027b82 */ /* 0x000ee20000000a00 */
[----:B------:R-:W5:Y:S01]  /*71a0*/  LDCU.64 UR4, c[0x4][0x10] ;  /* 0x01000200ff0477ac */ /* 0x000f620008000a00 */
[----:B-1----:R-:W-:Y:S01]  /*71b0*/  MOV R5, UR9 ;  /* 0x0000000900057c02 */ /* 0x002fe20008000f00 */
[----:B------:R-:W-:Y:S01]  /*71c0*/  IMAD.U32 R4, RZ, RZ, UR8 ;  /* 0x00000008ff047e24 */ /* 0x000fe2000f8e00ff */
[----:B--2---:R-:W-:Y:S01]  /*71d0*/  MOV R7, UR7 ;  /* 0x0000000700077c02 */ /* 0x004fe20008000f00 */
[----:B------:R-:W-:Y:S01]  /*71e0*/  IMAD.U32 R6, RZ, RZ, UR6 ;  /* 0x00000006ff067e24 */ /* 0x000fe2000f8e00ff */
[----:B-----5:R-:W-:Y:S01]  /*71f0*/  MOV R11, UR5 ;  /* 0x00000005000b7c02 */ /* 0x020fe20008000f00 */
[----:B------:R-:W-:Y:S02]  /*7200*/  IMAD.U32 R10, RZ, RZ, UR4 ;  /* 0x00000004ff0a7e24 */ /* 0x000fe4000f8e00ff */
[----:B------:R-:W-:Y:S07]  /*7210*/  LEPC R20, `(.L_x_121) ;  /* 0x000000001014794e */ /* 0x000fee0000000000 */
[----:B---34-:R-:W-:Y:S05]  /*7220*/  CALL.ABS.NOINC R2 ;  /* 0x0000000002007343 */ /* 0x018fea0003c00000 */
.L_x_121:
[----:B------:R-:W-:Y:S01]  /*7230*/  ISETP.NE.AND P0, PT, R55, RZ, PT ;  /* 0x000000ff3700720c */ /* 0x000fe20003f05270 */
[----:B------:R-:W-:Y:S05]  /*7240*/  WARPSYNC.ALL ;  /* 0x0000000000007948 */ /* 0x000fea0003800000 */
[----:B------:R-:W-:Y:S01]  /*7250*/  R2UR UR4, R25 ;  /* 0x00000000190472ca */ /* 0x000fe200000e0000 */
[----:B------:R-:W-:Y:S01]  /*7260*/  BSSY.RECONVERGENT B0, `(.L_x_122) ;  /* 0x0000057000007945 */ /* 0x000fe20003800200 */
[C---:B----4-:R-:W-:Y:S02]  /*7270*/  SHF.L.U32 R20, R28.reuse, 0x10, RZ ;  /* 0x000000101c147819 */ /* 0x050fe400000006ff */
[----:B------:R-:W-:Y:S02]  /*7280*/  LOP3.LUT R21, R28, 0xffff0000, RZ, 0xc0, !PT ;  /* 0xffff00001c157812 */ /* 0x000fe400078ec0ff */
[----:B------:R-:W-:Y:S02]  /*7290*/  SHF.L.U32 R25, R29, 0x10, RZ ;  /* 0x000000101d197819 */ /* 0x000fe400000006ff */
[----:B------:R-:W-:Y:S02]  /*72a0*/  SHF.L.U32 R28, R30, 0x10, RZ ;  /* 0x000000101e1c7819 */ /* 0x000fe400000006ff */
[C---:B------:R-:W-:Y:S02]  /*72b0*/  SHF.L.U32 R32, R36.reuse, 0x10, RZ ;  /* 0x0000001024207819 */ /* 0x040fe400000006ff */
[----:B------:R-:W-:Y:S01]  /*72c0*/  LOP3.LUT R33, R36, 0xffff0000, RZ, 0xc0, !PT ;  /* 0xffff000024217812 */ /* 0x000fe200078ec0ff */
[----:B------:R-:W1:Y:S01]  /*72d0*/  LDTM.16dp256bit.x4 R4, tmem[UR4+0x20] ;  /* 0x00002004000479ee */ /* 0x000e620008120000 */
[----:B------:R-:W-:Y:S01]  /*72e0*/  R2UR UR4, R27 ;  /* 0x000000001b0472ca */ /* 0x000fe200000e0000 */
[----:B------:R-:W-:Y:S01]  /*72f0*/  NOP ;  /* 0x0000000000007918 */ /* 0x000fe20000000000 */
[----:B------:R-:W-:Y:S02]  /*7300*/  LOP3.LUT R27, R29, 0xffff0000, RZ, 0xc0, !PT ;  /* 0xffff00001d1b7812 */ /* 0x000fe400078ec0ff */
[----:B------:R-:W-:Y:S02]  /*7310*/  LOP3.LUT R29, R30, 0xffff0000, RZ, 0xc0, !PT ;  /* 0xffff00001e1d7812 */ /* 0x000fe400078ec0ff */
[C---:B------:R-:W-:Y:S02]  /*7320*/  SHF.L.U32 R30, R31.reuse, 0x10, RZ ;  /* 0x000000101f1e7819 */ /* 0x040fe400000006ff */
[----:B------:R-:W-:Y:S02]  /*7330*/  LOP3.LUT R31, R31, 0xffff0000, RZ, 0xc0, !PT ;  /* 0xffff00001f1f7812 */ /* 0x000fe400078ec0ff */
[C---:B------:R-:W-:Y:S02]  /*7340*/  SHF.L.U32 R34, R37.reuse, 0x10, RZ ;  /* 0x0000001025227819 */ /* 0x040fe400000006ff */
[----:B------:R-:W-:Y:S01]  /*7350*/  LOP3.LUT R35, R37, 0xffff0000, RZ, 0xc0, !PT ;  /* 0xffff000025237812 */ /* 0x000fe200078ec0ff */
[----:B------:R-:W-:Y:S01]  /*7360*/  UIADD3 UR4, UPT, UPT, UR4, 0x150, URZ ;  /* 0x0000015004047890 */ /* 0x000fe2000fffe0ff */
[C---:B------:R-:W-:Y:S02]  /*7370*/  SHF.L.U32 R36, R38.reuse, 0x10, RZ ;  /* 0x0000001026247819 */ /* 0x040fe400000006ff */
[----:B------:R-:W-:Y:S01]  /*7380*/  LOP3.LUT R37, R38, 0xffff0000, RZ, 0xc0, !PT ;  /* 0xffff000026257812 */ /* 0x000fe200078ec0ff */
[----:B------:R-:W-:Y:S01]  /*7390*/  UPRMT UR4, UR54, 0x654, UR4 ;  /* 0x0000065436047896 */ /* 0x000fe20008000004 */
[C---:B------:R-:W-:Y:S02]  /*73a0*/  SHF.L.U32 R38, R39.reuse, 0x10, RZ ;  /* 0x0000001027267819 */ /* 0x040fe400000006ff */
[----:B------:R-:W-:Y:S01]  /*73b0*/  LOP3.LUT R39, R39, 0xffff0000, RZ, 0xc0, !PT ;  /* 0xffff000027277812 */ /* 0x000fe200078ec0ff */
[C---:B-1----:R-:W-:Y:S01]  /*73c0*/  FMUL R4, R24.reuse, R4 ;  /* 0x0000000418047220 */ /* 0x042fe20000400000 */
[C---:B------:R-:W-:Y:S01]  /*73d0*/  FMUL R5, R24.reuse, R5 ;  /* 0x0000000518057220 */ /* 0x040fe20000400000 */
[----:B------:R-:W-:Y:S03]  /*73e0*/  FMUL R6, R24, R6 ;  /* 0x0000000618067220 */ /* 0x000fe60000400000 */
[----:B------:R-:W-:Y:S01]  /*73f0*/  SYNCS.ARRIVE.TRANS64.RED.A1T0 RZ, [UR4], RZ ;  /* 0x000000ffffff79a7 */ /* 0x000fe20008100404 */
[C---:B------:R-:W-:Y:S01]  /*7400*/  FFMA R4, R26.reuse, R20, R4 ;  /* 0x000000141a047223 */ /* 0x040fe20000000004 */
[C---:B------:R-:W-:Y:S01]  /*7410*/  FFMA R5, R26.reuse, R21, R5 ;  /* 0x000000151a057223 */ /* 0x040fe20000000005 */
[----:B------:R-:W-:Y:S01]  /*7420*/  FFMA R6, R26, R25, R6 ;  /* 0x000000191a067223 */ /* 0x000fe20000000006 */
[C---:B------:R-:W-:Y:S01]  /*7430*/  FMUL R7, R24.reuse, R7 ;  /* 0x0000000718077220 */ /* 0x040fe20000400000 */
[C---:B------:R-:W-:Y:S01]  /*7440*/  FMUL R8, R24.reuse, R8 ;  /* 0x0000000818087220 */ /* 0x040fe20000400000 */
[----:B------:R-:W-:Y:S01]  /*7450*/  FMUL R9, R24, R9 ;  /* 0x0000000918097220 */ /* 0x000fe20000400000 */
[----:B------:R-:W-:Y:S01]  /*7460*/  F2FP.BF16.F32.PACK_AB R4, R5, R4 ;  /* 0x000000040504723e */ /* 0x000fe200000010ff */
[C---:B------:R-:W-:Y:S01]  /*7470*/  FFMA R7, R26.reuse, R27, R7 ;  /* 0x0000001b1a077223 */ /* 0x040fe20000000007 */
[C---:B------:R-:W-:Y:S01]  /*7480*/  FFMA R8, R26.reuse, R28, R8 ;  /* 0x0000001c1a087223 */ /* 0x040fe20000000008 */
[----:B------:R-:W-:Y:S01]  /*7490*/  FFMA R9, R26, R29, R9 ;  /* 0x0000001d1a097223 */ /* 0x000fe20000000009 */
[C---:B------:R-:W-:Y:S01]  /*74a0*/  FMUL R10, R24.reuse, R10 ;  /* 0x0000000a180a7220 */ /* 0x040fe20000400000 */
[C---:B------:R-:W-:Y:S01]  /*74b0*/  FMUL R11, R24.reuse, R11 ;  /* 0x0000000b180b7220 */ /* 0x040fe20000400000 */
[----:B------:R-:W-:Y:S01]  /*74c0*/  F2FP.BF16.F32.PACK_AB R5, R7, R6 ;  /* 0x000000060705723e */ /* 0x000fe200000010ff */
[C---:B------:R-:W-:Y:S01]  /*74d0*/  FMUL R0, R24.reuse, R12 ;  /* 0x0000000c18007220 */ /* 0x040fe20000400000 */
[----:B------:R-:W-:Y:S01]  /*74e0*/  FMUL R2, R24, R13 ;  /* 0x0000000d18027220 */ /* 0x000fe20000400000 */
[----:B------:R-:W-:Y:S01]  /*74f0*/  FFMA R10, R26, R30, R10 ;  /* 0x0000001e1a0a7223 */ /* 0x000fe2000000000a */
[----:B------:R-:W-:Y:S01]  /*7500*/  FMUL R3, R24, R14 ;  /* 0x0000000e18037220 */ /* 0x000fe20000400000 */
[----:B------:R-:W-:Y:S01]  /*7510*/  F2FP.BF16.F32.PACK_AB R6, R9, R8 ;  /* 0x000000080906723e */ /* 0x000fe200000010ff */
[----:B------:R-:W-:Y:S01]  /*7520*/  FFMA R11, R26, R31, R11 ;  /* 0x0000001f1a0b7223 */ /* 0x000fe2000000000b */
[C---:B------:R-:W-:Y:S01]  /*7530*/  FMUL R15, R24.reuse, R15 ;  /* 0x0000000f180f7220 */ /* 0x040fe20000400000 */
[----:B------:R-:W-:Y:S01]  /*7540*/  FMUL R12, R24, R16 ;  /* 0x00000010180c7220 */ /* 0x000fe20000400000 */
[----:B------:R-:W-:Y:S01]  /*7550*/  FFMA R0, R26, R32, R0 ;  /* 0x000000201a007223 */ /* 0x000fe20000000000 */
[----:B------:R-:W-:Y:S01]  /*7560*/  MOV R8, UR45 ;  /* 0x0000002d00087c02 */ /* 0x000fe20008000f00 */
[----:B------:R-:W-:Y:S01]  /*7570*/  FMUL R13, R24, R17 ;  /* 0x00000011180d7220 */ /* 0x000fe20000400000 */
[----:B------:R-:W-:Y:S01]  /*7580*/  FFMA R2, R26, R33, R2 ;  /* 0x000000211a027223 */ /* 0x000fe20000000002 */
[----:B------:R-:W-:Y:S01]  /*7590*/  FMUL R14, R24, R18 ;  /* 0x00000012180e7220 */ /* 0x000fe20000400000 */
[C---:B------:R-:W-:Y:S01]  /*75a0*/  FFMA R3, R26.reuse, R34, R3 ;  /* 0x000000221a037223 */ /* 0x040fe20000000003 */
[----:B------:R-:W-:Y:S01]  /*75b0*/  FFMA R15, R26, R35, R15 ;  /* 0x000000231a0f7223 */ /* 0x000fe2000000000f */
[----:B------:R-:W-:Y:S01]  /*75c0*/  FMUL R19, R24, R19 ;  /* 0x0000001318137220 */ /* 0x000fe20000400000 */
[----:B------:R-:W-:Y:S01]  /*75d0*/  FFMA R12, R26, R36, R12 ;  /* 0x000000241a0c7223 */ /* 0x000fe2000000000c */
[----:B------:R-:W-:Y:S01]  /*75e0*/  LEA R8, R8, R44, 0xb ;  /* 0x0000002c08087211 */ /* 0x000fe200078e58ff */
        /* <DEDUP_REMOVED lines=21> */
[----:B------:R-:W-:Y:S02]  /*7740*/  ULEA UR5, UR45, UR44, 0xc ;  /* 0x0000002c2d057291 */ /* 0x000fe4000f8e60ff */
[----:B------:R-:W-:Y:S02]  /*7750*/  UIADD3 UR9, UPT, UPT, UR49, 0x20, URZ ;  /* 0x0000002031097890 */ /* 0x000fe4000fffe0ff */
[----:B------:R-:W-:Y:S01]  /*7760*/  UIADD3 UR8, UPT, UPT, UR5, 0x200, URZ ;  /* 0x0000020005087890 */ /* 0x000fe2000fffe0ff */
[----:B------:R-:W-:Y:S01]  /*7770*/  UMOV UR10, UR50 ;  /* 0x00000032000a7c82 */ /* 0x000fe20008000000 */
[----:B------:R-:W-:Y:S01]  /*7780*/  UMOV UR11, UR36 ;  /* 0x00000024000b7c82 */ /* 0x000fe20008000000 */
[----:B--2---:R-:W-:Y:S04]  /*7790*/  UIADD3 UR4, UP0, UPT, UR6, 0x680, URZ ;  /* 0x0000068006047890 */ /* 0x004fe8000ff1e0ff */
[----:B------:R-:W-:Y:S09]  /*77a0*/  UIADD3.X UR5, UPT, UPT, URZ, UR7, URZ, UP0, !UPT ;  /* 0x00000007ff057290 */ /* 0x000ff200087fe4ff */
[----:B------:R2:W-:Y:S02]  /*77b0*/  UTMASTG.3D [UR8], [UR4] ;  /* 0x00000008040073b5 */ /* 0x0005e40008010000 */
[----:B--2---:R0:W-:Y:S02]  /*77c0*/  UTMACMDFLUSH ;  /* 0x00000000000079b7 */ /* 0x0041e40000000000 */
.L_x_123:
[----:B------:R-:W-:Y:S05]  /*77d0*/  BSYNC.RECONVERGENT B0 ;  /* 0x0000000000007941 */ /* 0x000fea0003800200 */
.L_x_122:
[----:B------:R-:W-:Y:S01]  /*77e0*/  UIADD3 UR4, UPT, UPT, UR45, 0x1, URZ ;  /* 0x000000012d047890 */ /* 0x000fe2000fffe0ff */
[----:B------:R-:W-:Y:S03]  /*77f0*/  BSSY.RECONVERGENT B0, `(.L_x_124) ;  /* 0x0000008000007945 */ /* 0x000fe60003800200 */
[----:B------:R-:W-:Y:S04]  /*7800*/  UISETP.NE.AND UP0, UPT, UR4, 0x3, UPT ;  /* 0x000000030400788c */ /* 0x000fe8000bf05270 */
[----:B------:R-:W-:Y:S02]  /*7810*/  UISETP.EQ.XOR UP1, UPT, UR47, 0x3, !UP0 ;  /* 0x000000032f00788c */ /* 0x000fe4000c722a70 */
[----:B------:R-:W-:Y:S02]  /*7820*/  USEL UR46, UR4, URZ, UP0 ;  /* 0x000000ff042e7287 */ /* 0x000fe40008000000 */
[----:B------:R-:W-:Y:S04]  /*7830*/  USEL UR5, URZ, 0x1, !UP1 ;  /* 0x00000001ff057887 */ /* 0x000fe8000c800000 */
[----:B------:R-:W-:Y:S01]  /*7840*/  ULOP3.LUT UR55, UR55, UR5, URZ, 0x3c, !UPT ;  /* 0x0000000537377292 */ /* 0x000fe2000f8e3cff */
[----:B------:R-:W-:Y:S11]  /*7850*/  @P0 BRA `(.L_x_125) ;  /* 0x0000000000040947 */ /* 0x000ff60003800000 */
[----:B------:R-:W-:Y:S04]  /*7860*/  DEPBAR.LE SB0, 0x1 ;  /* 0x000080400000791a */ /* 0x000fe80000000000 */
.L_x_125:
[----:B------:R-:W-:Y:S05]  /*7870*/  BSYNC.RECONVERGENT B0 ;  /* 0x0000000000007941 */ /* 0x000fea0003800200 */
.L_x_124:
[----:B------:R-:W-:Y:S01]  /*7880*/  BAR.SYNC.DEFER_BLOCKING 0x1, 0x80 ;  /* 0x0042000000007b1d */ /* 0x000fe20000010000 */
[----:B------:R-:W-:Y:S01]  /*7890*/  UISETP.NE.AND UP0, UPT, UR53, -0x2, UPT ;  /* 0xfffffffe3500788c */ /* 0x000fe2000bf05270 */
[----:B------:R-:W-:Y:S08]  /*78a0*/  IADD3 R22, PT, PT, R22, 0x1, RZ ;  /* 0x0000000116167810 */ /* 0x000ff00007ffe0ff */
[----:B------:R-:W-:Y:S05]  /*78b0*/  BRA.U !UP0, `(.L_x_126) ;  /* 0x0000000108287547 */ /* 0x000fea000b800000 */
[----:B------:R-:W-:Y:S01]  /*78c0*/  ISETP.NE.AND P0, PT, R61, RZ, PT ;  /* 0x000000ff3d00720c */ /* 0x000fe20003f05270 */
[----:B------:R-:W-:Y:S01]  /*78d0*/  IMAD.U32 R2, RZ, RZ, UR52 ;  /* 0x00000034ff027e24 */ /* 0x000fe2000f8e00ff */
[----:B------:R-:W-:Y:S01]  /*78e0*/  UIADD3 UR4, UPT, UPT, UR52, 0x1, URZ ;  /* 0x0000000134047890 */ /* 0x000fe2000fffe0ff */
[----:B------:R-:W-:Y:S03]  /*78f0*/  IMAD.U32 R0, RZ, RZ, UR54 ;  /* 0x00000036ff007e24 */ /* 0x000fe6000f8e00ff */
[----:B------:R-:W-:Y:S04]  /*7900*/  UISETP.NE.AND UP0, UPT, UR4, 0x3, UPT ;  /* 0x000000030400788c */ /* 0x000fe8000bf05270 */
[----:B------:R-:W-:Y:S03]  /*7910*/  USEL UR52, UR4, URZ, UP0 ;  /* 0x000000ff04347287 */ /* 0x000fe60008000000 */
[----:B------:R-:W-:Y:S05]  /*7920*/  @P0 LEA R2, R2, UR44, 0x3 ;  /* 0x0000002c02020c11 */ /* 0x000fea000f8e18ff */
[----:B------:R-:W-:Y:S05]  /*7930*/  @P0 VIADD R2, R2, 0xe8 ;  /* 0x000000e802020836 */ /* 0x000fea0000000000 */
[----:B------:R-:W-:Y:S04]  /*7940*/  @P0 PRMT R0, R0, 0x654, R2 ;  /* 0x0000065400000816 */ /* 0x000fe80000000002 */
[----:B------:R2:W-:Y:S03]  /*7950*/  @P0 SYNCS.ARRIVE.TRANS64.RED.A1T0 RZ, [R0+URZ], RZ ;  /* 0x000000ff00ff09a7 */ /* 0x0005e600081004ff */
.L_x_126:
[----:B------:R-:W-:Y:S01]  /*7960*/  R2UR UR6, R60 ;  /* 0x000000003c0672ca */ /* 0x000fe200000e0000 */
[----:B------:R-:W-:Y:S01]  /*7970*/  UIADD3 UR53, UPT, UPT, UR53, 0x2, URZ ;  /* 0x0000000235357890 */ /* 0x000fe2000fffe0ff */
[----:B------:R-:W-:Y:S02]  /*7980*/  R2UR UR5, R47 ;  /* 0x000000002f0572ca */ /* 0x000fe400000e0000 */
[----:B------:R-:W-:Y:S02]  /*7990*/  R2UR UR4, R48 ;  /* 0x00000000300472ca */ /* 0x000fe400000e0000 */
[----:B------:R-:W-:Y:S02]  /*79a0*/  R2UR UR36, R58 ;  /* 0x000000003a2472ca */ /* 0x000fe400000e0000 */
[----:B------:R-:W-:Y:S02]  /*79b0*/  ISETP.NE.AND P0, PT, R51, 0x2, PT ;  /* 0x000000023300780c */ /* 0x000fe40003f05270 */
[----:B------:R-:W-:Y:S02]  /*79c0*/  ISETP.NE.AND P1, PT, R22, 0x4, PT ;  /* 0x000000041600780c */ /* 0x000fe40003f25270 */
[----:B------:R-:W-:Y:S01]  /*79d0*/  SEL R2, RZ, 0x1, P0 ;  /* 0x00000001ff027807 */ /* 0x000fe20000000000 */
[----:B------:R-:W-:Y:S01]  /*79e0*/  UISETP.NE.AND UP0, UPT, UR6, URZ, UPT ;  /* 0x000000ff0600728c */ /* 0x000fe2000bf05270 */
[----:B--2---:R-:W-:Y:S01]  /*79f0*/  SEL R0, RZ, 0x1, P1 ;  /* 0x00000001ff007807 */ /* 0x004fe20000800000 */
[----:B------:R-:W-:Y:S01]  /*7a00*/  UIADD3 UR30, UPT, UPT, UR37, UR5, URZ ;  /* 0x00000005251e7290 */ /* 0x000fe2000fffe0ff */
[----:B------:R-:W-:Y:S01]  /*7a10*/  LOP3.LUT R52, R52, R2, RZ, 0x3c, !PT ;  /* 0x0000000234347212 */ /* 0x000fe200078e3cff */
[----:B------:R-:W-:Y:S01]  /*7a20*/  UIADD3 UR26, UPT, UPT, UR38, UR4, URZ ;  /* 0x00000004261a7290 */ /* 0x000fe2000fffe0ff */
[----:B------:R-:W-:Y:S02]  /*7a30*/  LOP3.LUT R53, R53, R0, RZ, 0x3c, !PT ;  /* 0x0000000035357212 */ /* 0x000fe400078e3cff */
[----:B------:R-:W-:Y:S02]  /*7a40*/  SEL R51, R51, RZ, P0 ;  /* 0x000000ff33337207 */ /* 0x000fe40000000000 */
[----:B------:R-:W-:Y:S01]  /*7a50*/  SEL R22, R22, RZ, P1 ;  /* 0x000000ff16167207 */ /* 0x000fe20000800000 */
[----:B------:R-:W-:Y:S06]  /*7a60*/  BRA.U UP0, `(.L_x_127) ;  /* 0xffffffdd005c7547 */ /* 0x000fec000b83ffff */
[----:B------:R-:W-:-:S13]  /*7a70*/  R2UR UR4, R49 ;  /* 0x00000000310472ca */ /* 0x000fda00000e0000 */
[----:B------:R-:W-:-:S09]  /*7a80*/  UISETP.NE.AND UP0, UPT, UR4, URZ, UPT ;  /* 0x000000ff0400728c */ /* 0x000fd2000bf05270 */
[----:B------:R-:W-:Y:S05]  /*7a90*/  BRA.U !UP0, `(.L_x_128) ;  /* 0x0000000108487547 */ /* 0x000fea000b800000 */
[----:B------:R-:W2:Y:S02]  /*7aa0*/  LDCU.64 UR4, c[0x0][0x890] ;  /* 0x00011200ff0477ac */ /* 0x000ea40008000a00 */
[----:B--2---:R-:W-:-:S04]  /*7ab0*/  UISETP.NE.U32.AND UP0, UPT, UR4, URZ, UPT ;  /* 0x000000ff0400728c */ /* 0x004fc8000bf05070 */
[----:B------:R-:W-:-:S09]  /*7ac0*/  UISETP.NE.AND.EX UP0, UPT, UR5, URZ, UPT, UP0 ;  /* 0x000000ff0500728c */ /* 0x000fd2000bf05300 */
[----:B------:R-:W-:Y:S05]  /*7ad0*/  BRA.U UP0, `(.L_x_129) ;  /* 0x00000001000c7547 */ /* 0x000fea000b800000 */
[----:B------:R-:W-:-:S13]  /*7ae0*/  FSETP.NEU.AND P0, PT, R26, RZ, PT ;  /* 0x000000ff1a00720b */ /* 0x000fda0003f0d000 */
[----:B------:R-:W-:Y:S05]  /*7af0*/  @!P0 EXIT ;  /* 0x000000000000894d */ /* 0x000fea0003800000 */
[----:B------:R-:W-:Y:S05]  /*7b00*/  BRA `(.L_x_128) ;  /* 0x00000000002c7947 */ /* 0x000fea0003800000 */
.L_x_129:
[----:B------:R-:W-:Y:S01]  /*7b10*/  ISETP.NE.AND P0, PT, R50, RZ, PT ;  /* 0x000000ff3200720c */ /* 0x000fe20003f05270 */
[----:B------:R-:W-:-:S12]  /*7b20*/  BSSY.RECONVERGENT B0, `(.L_x_128) ;  /* 0x0000009000007945 */ /* 0x000fd80003800200 */
[----:B------:R-:W-:Y:S05]  /*7b30*/  @P0 BRA `(.L_x_130) ;  /* 0x0000000000140947 */ /* 0x000fea0003800000 */
[----:B------:R-:W2:Y:S02]  /*7b40*/  LDCU.64 UR4, c[0x0][0x888] ;  /* 0x00011100ff0477ac */ /* 0x000ea40008000a00 */
[----:B--2---:R-:W-:-:S04]  /*7b50*/  ISETP.NE.U32.AND P0, PT, RZ, UR4, PT ;  /* 0x00000004ff007c0c */ /* 0x004fc8000bf05070 */
[----:B------:R-:W-:-:S13]  /*7b60*/  ISETP.NE.AND.EX P0, PT, RZ, UR5, PT, P0 ;  /* 0x00000005ff007c0c */ /* 0x000fda000bf05300 */
[----:B------:R-:W-:Y:S05]  /*7b70*/  @!P0 EXIT ;  /* 0x000000000000894d */ /* 0x000fea0003800000 */
[----:B------:R-:W-:Y:S05]  /*7b80*/  BRA `(.L_x_131) ;  /* 0x0000000000087947 */ /* 0x000fea0003800000 */
.L_x_130:
[----:B------:R-:W-:-:S13]  /*7b90*/  FSETP.NEU.AND P0, PT, R26, RZ, PT ;  /* 0x000000ff1a00720b */ /* 0x000fda0003f0d000 */
[----:B------:R-:W-:Y:S05]  /*7ba0*/  @!P0 EXIT ;  /* 0x000000000000894d */ /* 0x000fea0003800000 */
.L_x_131:
[----:B------:R-:W-:Y:S05]  /*7bb0*/  BSYNC.RECONVERGENT B0 ;  /* 0x0000000000007941 */ /* 0x000fea0003800200 */
.L_x_128:
[----:B------:R-:W-:Y:S01]  /*7bc0*/  ULEA UR4, UR52, UR44, 0x3 ;  /* 0x0000002c34047291 */ /* 0x000fe2000f8e18ff */
[----:B------:R-:W-:-:S04]  /*7bd0*/  DEPBAR.LE SB0, 0x0 ;  /* 0x000080000000791a */ /* 0x000fc80000000000 */
[----:B------:R-:W-:-:S04]  /*7be0*/  UIADD3 UR4, UPT, UPT, UR4, 0xe8, URZ ;  /* 0x000000e804047890 */ /* 0x000fc8000fffe0ff */
[----:B------:R-:W-:-:S09]  /*7bf0*/  UPRMT UR4, UR54, 0x654, UR4 ;  /* 0x0000065436047896 */ /* 0x000fd20008000004 */
[----:B------:R-:W-:Y:S01]  /*7c00*/  SYNCS.ARRIVE.TRANS64.RED.A1T0 RZ, [UR4], RZ ;  /* 0x000000ffffff79a7 */ /* 0x000fe20008100404 */
[----:B------:R-:W-:Y:S05]  /*7c10*/  EXIT ;  /* 0x000000000000794d */ /* 0x000fea0003800000 */
.L_x_25:
[----:B---3--:R3:W4:Y:S02]  /*7c20*/  SYNCS.PHASECHK.TRANS64.TRYWAIT P0, [R0+URZ+0x180], R2 ;  /* 0x00018002000075a7 */ /* 0x00872400080011ff */
[----:B----4-:R-:W-:Y:S05]  /*7c30*/  @!P0 NANOSLEEP.SYNCS 0x989680 ;  /* 0x009896800000895d */ /* 0x010fea0003900000 */
[----:B------:R-:W4:Y:S02]  /*7c40*/  @!P0 SYNCS.PHASECHK.TRANS64 P0, [R0+URZ+0x180], R2 ;  /* 0x00018002000085a7 */ /* 0x000f2400080010ff */
[----:B----4-:R-:W-:Y:S05]  /*7c50*/  @!P0 BRA `(.L_x_25) ;  /* 0xfffffffc00f08947 */ /* 0x010fea000383ffff */
[----:B------:R-:W-:Y:S05]  /*7c60*/  BRA `(.L_x_132) ;  /* 0xffffff9c00547947 */ /* 0x000fea000383ffff */
.L_x_28:
[----:B--2---:R-:W-:-:S07]  /*7c70*/  MOV R0, UR33 ;  /* 0x0000002100007c02 */ /* 0x004fce0008000f00 */
.L_x_133:
[----:B--2---:R2:W3:Y:S02]  /*7c80*/  SYNCS.PHASECHK.TRANS64.TRYWAIT P0, [R0+URZ+0x68], R3 ;  /* 0x00006803000075a7 */ /* 0x0044e400080011ff */
[----:B---3--:R-:W-:Y:S05]  /*7c90*/  @!P0 NANOSLEEP.SYNCS 0x989680 ;  /* 0x009896800000895d */ /* 0x008fea0003900000 */
[----:B------:R-:W3:Y:S02]  /*7ca0*/  @!P0 SYNCS.PHASECHK.TRANS64 P0, [R0+URZ+0x68], R3 ;  /* 0x00006803000085a7 */ /* 0x000ee400080010ff */
[----:B---3--:R-:W-:Y:S05]  /*7cb0*/  @!P0 BRA `(.L_x_133) ;  /* 0xfffffffc00f08947 */ /* 0x008fea000383ffff */
[----:B------:R-:W-:Y:S05]  /*7cc0*/  BRA `(.L_x_27) ;  /* 0xffffff9c009c7947 */ /* 0x000fea000383ffff */
.L_x_35:
[----:B-1----:R-:W-:-:S07]  /*7cd0*/  MOV R0, UR17 ;  /* 0x0000001100007c02 */ /* 0x002fce0008000f00 */
.L_x_134:
[----:B-1----:R1:W2:Y:S02]  /*7ce0*/  SYNCS.PHASECHK.TRANS64.TRYWAIT P0, [R0+URZ+0x68], R3 ;  /* 0x00006803000075a7 */ /* 0x0022a400080011ff */
[----:B--2---:R-:W-:Y:S05]  /*7cf0*/  @!P0 NANOSLEEP.SYNCS 0x989680 ;  /* 0x009896800000895d */ /* 0x004fea0003900000 */
[----:B------:R-:W2:Y:S02]  /*7d00*/  @!P0 SYNCS.PHASECHK.TRANS64 P0, [R0+URZ+0x68], R3 ;  /* 0x00006803000085a7 */ /* 0x000ea400080010ff */
[----:B--2---:R-:W-:Y:S05]  /*7d10*/  @!P0 BRA `(.L_x_134) ;  /* 0xfffffffc00f08947 */ /* 0x004fea000383ffff */
[----:B------:R-:W-:Y:S05]  /*7d20*/  BRA `(.L_x_34) ;  /* 0xffffffa0005c7947 */ /* 0x000fea000383ffff */
.L_x_40:
[----:B-1----:R1:W2:Y:S02]  /*7d30*/  SYNCS.PHASECHK.TRANS64.TRYWAIT P0, [R3+URZ+0x110], R0 ;  /* 0x00011000030075a7 */ /* 0x0022a400080011ff */
[----:B--2---:R-:W-:Y:S05]  /*7d40*/  @!P0 NANOSLEEP.SYNCS 0x989680 ;  /* 0x009896800000895d */ /* 0x004fea0003900000 */
[----:B------:R-:W2:Y:S02]  /*7d50*/  @!P0 SYNCS.PHASECHK.TRANS64 P0, [R3+URZ+0x110], R0 ;  /* 0x00011000030085a7 */ /* 0x000ea400080010ff */
[----:B--2---:R-:W-:Y:S05]  /*7d60*/  @!P0 BRA `(.L_x_40) ;  /* 0xfffffffc00f08947 */ /* 0x004fea000383ffff */
[----:B------:R-:W-:Y:S05]  /*7d70*/  BRA `(.L_x_135) ;  /* 0xffffffa400047947 */ /* 0x000fea000383ffff */
.L_x_44:
[----:B------:R-:W-:-:S07]  /*7d80*/  MOV R0, UR4 ;  /* 0x0000000400007c02 */ /* 0x000fce0008000f00 */
.L_x_136:
[----:B-1----:R1:W2:Y:S02]  /*7d90*/  SYNCS.PHASECHK.TRANS64.TRYWAIT P0, [R0+URZ], R2 ;  /* 0x00000002000075a7 */ /* 0x0022a400080011ff */
[----:B--2---:R-:W-:Y:S05]  /*7da0*/  @!P0 NANOSLEEP.SYNCS 0x989680 ;  /* 0x009896800000895d */ /* 0x004fea0003900000 */
[----:B------:R-:W2:Y:S02]  /*7db0*/  @!P0 SYNCS.PHASECHK.TRANS64 P0, [R0+URZ], R2 ;  /* 0x00000002000085a7 */ /* 0x000ea400080010ff */
[----:B--2---:R-:W-:Y:S05]  /*7dc0*/  @!P0 BRA `(.L_x_136) ;  /* 0xfffffffc00f08947 */ /* 0x004fea000383ffff */
[----:B------:R-:W-:Y:S05]  /*7dd0*/  BRA `(.L_x_137) ;  /* 0xffffffa800b07947 */ /* 0x000fea000383ffff */
.L_x_45:
[----:B------:R-:W-:-:S07]  /*7de0*/  MOV R0, UR5 ;  /* 0x0000000500007c02 */ /* 0x000fce0008000f00 */
.L_x_138:
[----:B-1----:R1:W2:Y:S02]  /*7df0*/  SYNCS.PHASECHK.TRANS64.TRYWAIT P0, [R0+URZ], R3 ;  /* 0x00000003000075a7 */ /* 0x0022a400080011ff */
[----:B--2---:R-:W-:Y:S05]  /*7e00*/  @!P0 NANOSLEEP.SYNCS 0x989680 ;  /* 0x009896800000895d */ /* 0x004fea0003900000 */
[----:B------:R-:W2:Y:S02]  /*7e10*/  @!P0 SYNCS.PHASECHK.TRANS64 P0, [R0+URZ], R3 ;  /* 0x00000003000085a7 */ /* 0x000ea400080010ff */
[----:B--2---:R-:W-:Y:S05]  /*7e20*/  @!P0 BRA `(.L_x_138) ;  /* 0xfffffffc00f08947 */ /* 0x004fea000383ffff */
[----:B------:R-:W-:Y:S05]  /*7e30*/  BRA `(.L_x_139) ;  /* 0xffffffa800bc7947 */ /* 0x000fea000383ffff */
.L_x_46:
[----:B------:R-:W-:-:S07]  /*7e40*/  MOV R0, UR5 ;  /* 0x0000000500007c02 */ /* 0x000fce0008000f00 */
.L_x_140:
[----:B-1----:R1:W2:Y:S02]  /*7e50*/  SYNCS.PHASECHK.TRANS64.TRYWAIT P0, [R0+URZ], R3 ;  /* 0x00000003000075a7 */ /* 0x0022a400080011ff */
[----:B--2---:R-:W-:Y:S05]  /*7e60*/  @!P0 NANOSLEEP.SYNCS 0x989680 ;  /* 0x009896800000895d */ /* 0x004fea0003900000 */
[----:B------:R-:W2:Y:S02]  /*7e70*/  @!P0 SYNCS.PHASECHK.TRANS64 P0, [R0+URZ], R3 ;  /* 0x00000003000085a7 */ /* 0x000ea400080010ff */
[----:B--2---:R-:W-:Y:S05]  /*7e80*/  @!P0 BRA `(.L_x_140) ;  /* 0xfffffffc00f08947 */ /* 0x004fea000383ffff */
[----:B------:R-:W-:Y:S05]  /*7e90*/  BRA `(.L_x_141) ;  /* 0xffffffa800c87947 */ /* 0x000fea000383ffff */
.L_x_47:
[----:B------:R-:W-:-:S07]  /*7ea0*/  MOV R0, UR5 ;  /* 0x0000000500007c02 */ /* 0x000fce0008000f00 */
.L_x_142:
[----:B-1----:R1:W2:Y:S02]  /*7eb0*/  SYNCS.PHASECHK.TRANS64.TRYWAIT P0, [R0+URZ], R3 ;  /* 0x00000003000075a7 */ /* 0x0022a400080011ff */
[----:B--2---:R-:W-:Y:S05]  /*7ec0*/  @!P0 NANOSLEEP.SYNCS 0x989680 ;  /* 0x009896800000895d */ /* 0x004fea0003900000 */
[----:B------:R-:W2:Y:S02]  /*7ed0*/  @!P0 SYNCS.PHASECHK.TRANS64 P0, [R0+URZ], R3 ;  /* 0x00000003000085a7 */ /* 0x000ea400080010ff */
[----:B--2---:R-:W-:Y:S05]  /*7ee0*/  @!P0 BRA `(.L_x_142) ;  /* 0xfffffffc00f08947 */ /* 0x004fea000383ffff */
[----:B------:R-:W-:Y:S05]  /*7ef0*/  BRA `(.L_x_143) ;  /* 0xffffffa800d47947 */ /* 0x000fea000383ffff */
.L_x_48:
[----:B------:R-:W-:-:S07]  /*7f00*/  MOV R0, UR5 ;  /* 0x0000000500007c02 */ /* 0x000fce0008000f00 */
.L_x_144:
[----:B-1----:R1:W2:Y:S02]  /*7f10*/  SYNCS.PHASECHK.TRANS64.TRYWAIT P0, [R0+URZ], R3 ;  /* 0x00000003000075a7 */ /* 0x0022a400080011ff */
[----:B--2---:R-:W-:Y:S05]  /*7f20*/  @!P0 NANOSLEEP.SYNCS 0x989680 ;  /* 0x009896800000895d */ /* 0x004fea0003900000 */
[----:B------:R-:W2:Y:S02]  /*7f30*/  @!P0 SYNCS.PHASECHK.TRANS64 P0, [R0+URZ], R3 ;  /* 0x00000003000085a7 */ /* 0x000ea400080010ff */
[----:B--2---:R-:W-:Y:S05]  /*7f40*/  @!P0 BRA `(.L_x_144) ;  /* 0xfffffffc00f08947 */ /* 0x004fea000383ffff */
[----:B------:R-:W-:Y:S05]  /*7f50*/  BRA `(.L_x_145) ;  /* 0xffffffa800e07947 */ /* 0x000fea000383ffff */
.L_x_49:
[----:B------:R-:W-:-:S07]  /*7f60*/  MOV R0, UR5 ;  /* 0x0000000500007c02 */ /* 0x000fce0008000f00 */
.L_x_146:
[----:B-1----:R1:W2:Y:S02]  /*7f70*/  SYNCS.PHASECHK.TRANS64.TRYWAIT P0, [R0+URZ], R3 ;  /* 0x00000003000075a7 */ /* 0x0022a400080011ff */
[----:B--2---:R-:W-:Y:S05]  /*7f80*/  @!P0 NANOSLEEP.SYNCS 0x989680 ;  /* 0x009896800000895d */ /* 0x004fea0003900000 */
[----:B------:R-:W2:Y:S02]  /*7f90*/  @!P0 SYNCS.PHASECHK.TRANS64 P0, [R0+URZ], R3 ;  /* 0x00000003000085a7 */ /* 0x000ea400080010ff */
[----:B--2---:R-:W-:Y:S05]  /*7fa0*/  @!P0 BRA `(.L_x_146) ;  /* 0xfffffffc00f08947 */ /* 0x004fea000383ffff */
[----:B------:R-:W-:Y:S05]  /*7fb0*/  BRA `(.L_x_147) ;  /* 0xffffffa800ec7947 */ /* 0x000fea000383ffff */
.L_x_50:
[----:B------:R-:W-:-:S07]  /*7fc0*/  MOV R0, UR5 ;  /* 0x0000000500007c02 */ /* 0x000fce0008000f00 */
.L_x_148:
[----:B-1----:R1:W2:Y:S02]  /*7fd0*/  SYNCS.PHASECHK.TRANS64.TRYWAIT P0, [R0+URZ], R3 ;  /* 0x00000003000075a7 */ /* 0x0022a400080011ff */
[----:B--2---:R-:W-:Y:S05]  /*7fe0*/  @!P0 NANOSLEEP.SYNCS 0x989680 ;  /* 0x009896800000895d */ /* 0x004fea0003900000 */
[----:B------:R-:W2:Y:S02]  /*7ff0*/  @!P0 SYNCS.PHASECHK.TRANS64 P0, [R0+URZ], R3 ;  /* 0x00000003000085a7 */ /* 0x000ea400080010ff */
[----:B--2---:R-:W-:Y:S05]  /*8000*/  @!P0 BRA `(.L_x_148) ;  /* 0xfffffffc00f08947 */ /* 0x004fea000383ffff */
[----:B------:R-:W-:Y:S05]  /*8010*/  BRA `(.L_x_149) ;  /* 0xffffffa800f87947 */ /* 0x000fea000383ffff */
.L_x_51:
[----:B------:R-:W-:-:S07]  /*8020*/  MOV R0, UR5 ;  /* 0x0000000500007c02 */ /* 0x000fce0008000f00 */
.L_x_150:
[----:B-1----:R1:W2:Y:S02]  /*8030*/  SYNCS.PHASECHK.TRANS64.TRYWAIT P0, [R0+URZ], R3 ;  /* 0x00000003000075a7 */ /* 0x0022a400080011ff */
[----:B--2---:R-:W-:Y:S05]  /*8040*/  @!P0 NANOSLEEP.SYNCS 0x989680 ;  /* 0x009896800000895d */ /* 0x004fea0003900000 */
[----:B------:R-:W2:Y:S02]  /*8050*/  @!P0 SYNCS.PHASECHK.TRANS64 P0, [R0+URZ], R3 ;  /* 0x00000003000085a7 */ /* 0x000ea400080010ff */
[----:B--2---:R-:W-:Y:S05]  /*8060*/  @!P0 BRA `(.L_x_150) ;  /* 0xfffffffc00f08947 */ /* 0x004fea000383ffff */
[----:B------:R-:W-:Y:S05]  /*8070*/  BRA `(.L_x_151) ;  /* 0xffffffac00047947 */ /* 0x000fea000383ffff */
.L_x_52:
[----:B------:R-:W-:-:S07]  /*8080*/  MOV R0, UR5 ;  /* 0x0000000500007c02 */ /* 0x000fce0008000f00 */
.L_x_152:
[----:B-1----:R1:W2:Y:S02]  /*8090*/  SYNCS.PHASECHK.TRANS64.TRYWAIT P0, [R0+URZ], R3 ;  /* 0x00000003000075a7 */ /* 0x0022a400080011ff */
[----:B--2---:R-:W-:Y:S05]  /*80a0*/  @!P0 NANOSLEEP.SYNCS 0x989680 ;  /* 0x009896800000895d */ /* 0x004fea0003900000 */
[----:B------:R-:W2:Y:S02]  /*80b0*/  @!P0 SYNCS.PHASECHK.TRANS64 P0, [R0+URZ], R3 ;  /* 0x00000003000085a7 */ /* 0x000ea400080010ff */
[----:B--2---:R-:W-:Y:S05]  /*80c0*/  @!P0 BRA `(.L_x_152) ;  /* 0xfffffffc00f08947 */ /* 0x004fea000383ffff */
[----:B------:R-:W-:Y:S05]  /*80d0*/  BRA `(.L_x_153) ;  /* 0xffffffac00107947 */ /* 0x000fea000383ffff */
.L_x_53:
[----:B------:R-:W-:-:S07]  /*80e0*/  MOV R0, UR5 ;  /* 0x0000000500007c02 */ /* 0x000fce0008000f00 */
.L_x_154:
[----:B-1----:R1:W2:Y:S02]  /*80f0*/  SYNCS.PHASECHK.TRANS64.TRYWAIT P0, [R0+URZ], R3 ;  /* 0x00000003000075a7 */ /* 0x0022a400080011ff */
[----:B--2---:R-:W-:Y:S05]  /*8100*/  @!P0 NANOSLEEP.SYNCS 0x989680 ;  /* 0x009896800000895d */ /* 0x004fea0003900000 */
[----:B------:R-:W2:Y:S02]  /*8110*/  @!P0 SYNCS.PHASECHK.TRANS64 P0, [R0+URZ], R3 ;  /* 0x00000003000085a7 */ /* 0x000ea400080010ff */
[----:B--2---:R-:W-:Y:S05]  /*8120*/  @!P0 BRA `(.L_x_154) ;  /* 0xfffffffc00f08947 */ /* 0x004fea000383ffff */
[----:B------:R-:W-:Y:S05]  /*8130*/  BRA `(.L_x_155) ;  /* 0xffffffac001c7947 */ /* 0x000fea000383ffff */
.L_x_54:
[----:B------:R-:W-:-:S07]  /*8140*/  MOV R0, UR5 ;  /* 0x0000000500007c02 */ /* 0x000fce0008000f00 */
.L_x_156:
[----:B-1----:R1:W2:Y:S02]  /*8150*/  SYNCS.PHASECHK.TRANS64.TRYWAIT P0, [R0+URZ], R3 ;  /* 0x00000003000075a7 */ /* 0x0022a400080011ff */
[----:B--2---:R-:W-:Y:S05]  /*8160*/  @!P0 NANOSLEEP.SYNCS 0x989680 ;  /* 0x009896800000895d */ /* 0x004fea0003900000 */
[----:B------:R-:W2:Y:S02]  /*8170*/  @!P0 SYNCS.PHASECHK.TRANS64 P0, [R0+URZ], R3 ;  /* 0x00000003000085a7 */ /* 0x000ea400080010ff */
[----:B--2---:R-:W-:Y:S05]  /*8180*/  @!P0 BRA `(.L_x_156) ;  /* 0xfffffffc00f08947 */ /* 0x004fea000383ffff */
[----:B------:R-:W-:Y:S05]  /*8190*/  BRA `(.L_x_157) ;  /* 0xffffffac00287947 */ /* 0x000fea000383ffff */
.L_x_55:
[----:B------:R-:W-:-:S07]  /*81a0*/  MOV R0, UR5 ;  /* 0x0000000500007c02 */ /* 0x000fce0008000f00 */
.L_x_158:
[----:B-1----:R1:W2:Y:S02]  /*81b0*/  SYNCS.PHASECHK.TRANS64.TRYWAIT P0, [R0+URZ], R3 ;  /* 0x00000003000075a7 */ /* 0x0022a400080011ff */
[----:B--2---:R-:W-:Y:S05]  /*81c0*/  @!P0 NANOSLEEP.SYNCS 0x989680 ;  /* 0x009896800000895d */ /* 0x004fea0003900000 */
[----:B------:R-:W2:Y:S02]  /*81d0*/  @!P0 SYNCS.PHASECHK.TRANS64 P0, [R0+URZ], R3 ;  /* 0x00000003000085a7 */ /* 0x000ea400080010ff */
[----:B--2---:R-:W-:Y:S05]  /*81e0*/  @!P0 BRA `(.L_x_158) ;  /* 0xfffffffc00f08947 */ /* 0x004fea000383ffff */
[----:B------:R-:W-:Y:S05]  /*81f0*/  BRA `(.L_x_159) ;  /* 0xffffffac00347947 */ /* 0x000fea000383ffff */
.L_x_58:
[----:B--2---:R2:W3:Y:S02]  /*8200*/  SYNCS.PHASECHK.TRANS64.TRYWAIT P0, [R2+URZ+0x170], R4 ;  /* 0x00017004020075a7 */ /* 0x0044e400080011ff */
[----:B---3--:R-:W-:Y:S05]  /*8210*/  @!P0 NANOSLEEP.SYNCS 0x989680 ;  /* 0x009896800000895d */ /* 0x008fea0003900000 */
[----:B------:R-:W3:Y:S02]  /*8220*/  @!P0 SYNCS.PHASECHK.TRANS64 P0, [R2+URZ+0x170], R4 ;  /* 0x00017004020085a7 */ /* 0x000ee400080010ff */
[----:B---3--:R-:W-:Y:S05]  /*8230*/  @!P0 BRA `(.L_x_58) ;  /* 0xfffffffc00f08947 */ /* 0x008fea000383ffff */
[----:B------:R-:W-:Y:S05]  /*8240*/  BRA `(.L_x_160) ;  /* 0xffffffac00907947 */ /* 0x000fea000383ffff */
.L_x_59:
[----:B------:R-:W-:-:S07]  /*8250*/  MOV R2, UR4 ;  /* 0x0000000400027c02 */ /* 0x000fce0008000f00 */
.L_x_161:
[----:B--2---:R2:W3:Y:S02]  /*8260*/  SYNCS.PHASECHK.TRANS64.TRYWAIT P0, [R2+URZ+0x120], R5 ;  /* 0x00012005020075a7 */ /* 0x0044e400080011ff */
[----:B---3--:R-:W-:Y:S05]  /*8270*/  @!P0 NANOSLEEP.SYNCS 0x989680 ;  /* 0x009896800000895d */ /* 0x008fea0003900000 */
[----:B------:R-:W3:Y:S02]  /*8280*/  @!P0 SYNCS.PHASECHK.TRANS64 P0, [R2+URZ+0x120], R5 ;  /* 0x00012005020085a7 */ /* 0x000ee400080010ff */
[----:B---3--:R-:W-:Y:S05]  /*8290*/  @!P0 BRA `(.L_x_161) ;  /* 0xfffffffc00f08947 */ /* 0x008fea000383ffff */
[----:B------:R-:W-:Y:S05]  /*82a0*/  BRA `(.L_x_162) ;  /* 0xffffffac00a07947 */ /* 0x000fea000383ffff */
.L_x_60:
[----:B--2---:R2:W3:Y:S02]  /*82b0*/  SYNCS.PHASECHK.TRANS64.TRYWAIT P1, [R2+URZ+0x110], R4 ;  /* 0x00011004020075a7 */ /* 0x0044e400080211ff */
[----:B---3--:R-:W-:Y:S05]  /*82c0*/  @!P1 NANOSLEEP.SYNCS 0x989680 ;  /* 0x009896800000995d */ /* 0x008fea0003900000 */
[----:B------:R-:W3:Y:S02]  /*82d0*/  @!P1 SYNCS.PHASECHK.TRANS64 P1, [R2+URZ+0x110], R4 ;  /* 0x00011004020095a7 */ /* 0x000ee400080210ff */
[----:B---3--:R-:W-:Y:S05]  /*82e0*/  @!P1 BRA `(.L_x_60) ;  /* 0xfffffffc00f09947 */ /* 0x008fea000383ffff */
[----:B------:R-:W-:Y:S05]  /*82f0*/  BRA `(.L_x_163) ;  /* 0xffffffac00d07947 */ /* 0x000fea000383ffff */
.L_x_63:
[----:B------:R-:W-:-:S07]  /*8300*/  MOV R0, UR4 ;  /* 0x0000000400007c02 */ /* 0x000fce0008000f00 */
.L_x_164:
[----:B--2---:R2:W3:Y:S02]  /*8310*/  SYNCS.PHASECHK.TRANS64.TRYWAIT P0, [R0+URZ+0x120], R2 ;  /* 0x00012002000075a7 */ /* 0x0044e400080011ff */
[----:B---3--:R-:W-:Y:S05]  /*8320*/  @!P0 NANOSLEEP.SYNCS 0x989680 ;  /* 0x009896800000895d */ /* 0x008fea0003900000 */
[----:B------:R-:W3:Y:S02]  /*8330*/  @!P0 SYNCS.PHASECHK.TRANS64 P0, [R0+URZ+0x120], R2 ;  /* 0x00012002000085a7 */ /* 0x000ee400080010ff */
[----:B---3--:R-:W-:Y:S05]  /*8340*/  @!P0 BRA `(.L_x_164) ;  /* 0xfffffffc00f08947 */ /* 0x008fea000383ffff */
[----:B------:R-:W-:Y:S05]  /*8350*/  BRA `(.L_x_62) ;  /* 0xffffffb000247947 */ /* 0x000fea000383ffff */
.L_x_70:
[----:B-1----:R1:W2:Y:S02]  /*8360*/  SYNCS.PHASECHK.TRANS64.TRYWAIT P1, [R0+URZ+0x110], R2 ;  /* 0x00011002000075a7 */ /* 0x0022a400080211ff */
[----:B--2---:R-:W-:Y:S05]  /*8370*/  @!P1 NANOSLEEP.SYNCS 0x989680 ;  /* 0x009896800000995d */ /* 0x004fea0003900000 */
[----:B------:R-:W2:Y:S02]  /*8380*/  @!P1 SYNCS.PHASECHK.TRANS64 P1, [R0+URZ+0x110], R2 ;  /* 0x00011002000095a7 */ /* 0x000ea400080210ff */
[----:B--2---:R-:W-:Y:S05]  /*8390*/  @!P1 BRA `(.L_x_70) ;  /* 0xfffffffc00f09947 */ /* 0x004fea000383ffff */
[----:B------:R-:W-:Y:S05]  /*83a0*/  BRA `(.L_x_165) ;  /* 0xffffffb400987947 */ /* 0x000fea000383ffff */
.L_x_71:
[----:B------:R-:W-:-:S07]  /*83b0*/  MOV R2, UR31 ;  /* 0x0000001f00027c02 */ /* 0x000fce0008000f00 */
.L_x_166:
[----:B-1----:R1:W2:Y:S02]  /*83c0*/  SYNCS.PHASECHK.TRANS64.TRYWAIT P0, [R2+URZ+0x150], R0 ;  /* 0x00015000020075a7 */ /* 0x0022a400080011ff */
[----:B--2---:R-:W-:Y:S05]  /*83d0*/  @!P0 NANOSLEEP.SYNCS 0x989680 ;  /* 0x009896800000895d */ /* 0x004fea0003900000 */
[----:B------:R-:W2:Y:S02]  /*83e0*/  @!P0 SYNCS.PHASECHK.TRANS64 P0, [R2+URZ+0x150], R0 ;  /* 0x00015000020085a7 */ /* 0x000ea400080010ff */
[----:B--2---:R-:W-:Y:S05]  /*83f0*/  @!P0 BRA `(.L_x_166) ;  /* 0xfffffffc00f08947 */ /* 0x004fea000383ffff */
[----:B------:R-:W-:Y:S05]  /*8400*/  BRA `(.L_x_167) ;  /* 0xffffffb400e87947 */ /* 0x000fea000383ffff */
.L_x_74:
[----:B------:R-:W-:Y:S07]  /*8410*/  MOV R0, UR5 ;  /* 0x0000000500007c02 */ /* 0x000fee0008000f00 */
.L_x_168:
[----:B-1----:R1:W2:Y:S02]  /*8420*/  SYNCS.PHASECHK.TRANS64.TRYWAIT P0, [R0+URZ], R2 ;  /* 0x00000002000075a7 */ /* 0x0022a400080011ff */
[----:B--2---:R-:W-:Y:S05]  /*8430*/  @!P0 NANOSLEEP.SYNCS 0x989680 ;  /* 0x009896800000895d */ /* 0x004fea0003900000 */
[----:B------:R-:W2:Y:S02]  /*8440*/  @!P0 SYNCS.PHASECHK.TRANS64 P0, [R0+URZ], R2 ;  /* 0x00000002000085a7 */ /* 0x000ea400080010ff */
[----:B--2---:R-:W-:Y:S05]  /*8450*/  @!P0 BRA `(.L_x_168) ;  /* 0xfffffffc00f08947 */ /* 0x004fea000383ffff */
[----:B------:R-:W-:Y:S05]  /*8460*/  BRA `(.L_x_73) ;  /* 0xffffffb800047947 */ /* 0x000fea000383ffff */
.L_x_77:
[----:B------:R-:W-:-:S07]  /*8470*/  MOV R0, UR4 ;  /* 0x0000000400007c02 */ /* 0x000fce0008000f00 */
.L_x_169:
[----:B--2---:R2:W4:Y:S02]  /*8480*/  SYNCS.PHASECHK.TRANS64.TRYWAIT P0, [R0+URZ], R2 ;  /* 0x00000002000075a7 */ /* 0x00452400080011ff */
[----:B----4-:R-:W-:Y:S05]  /*8490*/  @!P0 NANOSLEEP.SYNCS 0x989680 ;  /* 0x009896800000895d */ /* 0x010fea0003900000 */
[----:B------:R-:W4:Y:S02]  /*84a0*/  @!P0 SYNCS.PHASECHK.TRANS64 P0, [R0+URZ], R2 ;  /* 0x00000002000085a7 */ /* 0x000f2400080010ff */
[----:B----4-:R-:W-:Y:S05]  /*84b0*/  @!P0 BRA `(.L_x_169) ;  /* 0xfffffffc00f08947 */ /* 0x010fea000383ffff */
[----:B------:R-:W-:Y:S05]  /*84c0*/  BRA `(.L_x_170) ;  /* 0xffffffb800e07947 */ /* 0x000fea000383ffff */
.L_x_78:
[----:B------:R-:W-:-:S07]  /*84d0*/  MOV R0, UR5 ;  /* 0x0000000500007c02 */ /* 0x000fce0008000f00 */
.L_x_171:
[----:B-1----:R1:W2:Y:S02]  /*84e0*/  SYNCS.PHASECHK.TRANS64.TRYWAIT P0, [R0+URZ], R3 ;  /* 0x00000003000075a7 */ /* 0x0022a400080011ff */
[----:B--2---:R-:W-:Y:S05]  /*84f0*/  @!P0 NANOSLEEP.SYNCS 0x989680 ;  /* 0x009896800000895d */ /* 0x004fea0003900000 */
[----:B------:R-:W2:Y:S02]  /*8500*/  @!P0 SYNCS.PHASECHK.TRANS64 P0, [R0+URZ], R3 ;  /* 0x00000003000085a7 */ /* 0x000ea400080010ff */
[----:B--2---:R-:W-:Y:S05]  /*8510*/  @!P0 BRA `(.L_x_171) ;  /* 0xfffffffc00f08947 */ /* 0x004fea000383ffff */
[----:B------:R-:W-:Y:S05]  /*8520*/  BRA `(.L_x_172) ;  /* 0xffffffb800ec7947 */ /* 0x000fea000383ffff */
.L_x_79:
[----:B------:R-:W-:-:S07]  /*8530*/  MOV R0, UR5 ;  /* 0x0000000500007c02 */ /* 0x000fce0008000f00 */
.L_x_173:
[----:B-1----:R1:W2:Y:S02]  /*8540*/  SYNCS.PHASECHK.TRANS64.TRYWAIT P0, [R0+URZ], R3 ;  /* 0x00000003000075a7 */ /* 0x0022a400080011ff */
[----:B--2---:R-:W-:Y:S05]  /*8550*/  @!P0 NANOSLEEP.SYNCS 0x989680 ;  /* 0x009896800000895d */ /* 0x004fea0003900000 */
[----:B------:R-:W2:Y:S02]  /*8560*/  @!P0 SYNCS.PHASECHK.TRANS64 P0, [R0+URZ], R3 ;  /* 0x00000003000085a7 */ /* 0x000ea400080010ff */
[----:B--2---:R-:W-:Y:S05]  /*8570*/  @!P0 BRA `(.L_x_173) ;  /* 0xfffffffc00f08947 */ /* 0x004fea000383ffff */
[----:B------:R-:W-:Y:S05]  /*8580*/  BRA `(.L_x_174) ;  /* 0xffffffb800f87947 */ /* 0x000fea000383ffff */
.L_x_80:
[----:B-1----:R-:W-:-:S07]  /*8590*/  MOV R0, UR4 ;  /* 0x0000000400007c02 */ /* 0x002fce0008000f00 */
.L_x_175:
[----:B-1----:R1:W2:Y:S02]  /*85a0*/  SYNCS.PHASECHK.TRANS64.TRYWAIT P0, [R0+URZ], R2 ;  /* 0x00000002000075a7 */ /* 0x0022a400080011ff */
[----:B--2---:R-:W-:Y:S05]  /*85b0*/  @!P0 NANOSLEEP.SYNCS 0x989680 ;  /* 0x009896800000895d */ /* 0x004fea0003900000 */
[----:B------:R-:W2:Y:S02]  /*85c0*/  @!P0 SYNCS.PHASECHK.TRANS64 P0, [R0+URZ], R2 ;  /* 0x00000002000085a7 */ /* 0x000ea400080010ff */
[----:B--2---:R-:W-:Y:S05]  /*85d0*/  @!P0 BRA `(.L_x_175) ;  /* 0xfffffffc00f08947 */ /* 0x004fea000383ffff */
[----:B------:R-:W-:Y:S05]  /*85e0*/  BRA `(.L_x_176) ;  /* 0xffffffbc00047947 */ /* 0x000fea000383ffff */
.L_x_85:
[----:B--2---:R2:W3:Y:S02]  /*85f0*/  SYNCS.PHASECHK.TRANS64.TRYWAIT P0, [R8+URZ+0x110], R0 ;  /* 0x00011000080075a7 */ /* 0x0044e400080011ff */
[----:B---3--:R-:W-:Y:S05]  /*8600*/  @!P0 NANOSLEEP.SYNCS 0x989680 ;  /* 0x009896800000895d */ /* 0x008fea0003900000 */
[----:B------:R-:W3:Y:S02]  /*8610*/  @!P0 SYNCS.PHASECHK.TRANS64 P0, [R8+URZ+0x110], R0 ;  /* 0x00011000080085a7 */ /* 0x000ee400080010ff */
[----:B---3--:R-:W-:Y:S05]  /*8620*/  @!P0 BRA `(.L_x_85) ;  /* 0xfffffffc00f08947 */ /* 0x008fea000383ffff */
[----:B------:R-:W-:Y:S05]  /*8630*/  BRA `(.L_x_177) ;  /* 0xffffffc000287947 */ /* 0x000fea000383ffff */
.L_x_88:
[----:B--2---:R-:W-:Y:S07]  /*8640*/  MOV R0, UR24 ;  /* 0x0000001800007c02 */ /* 0x004fee0008000f00 */
.L_x_178:
[----:B--2---:R2:W3:Y:S02]  /*8650*/  SYNCS.PHASECHK.TRANS64.TRYWAIT P1, [R0+URZ+0x108], R2 ;  /* 0x00010802000075a7 */ /* 0x0044e400080211ff */
[----:B---3--:R-:W-:Y:S05]  /*8660*/  @!P1 NANOSLEEP.SYNCS 0x989680 ;  /* 0x009896800000995d */ /* 0x008fea0003900000 */
[----:B------:R-:W3:Y:S02]  /*8670*/  @!P1 SYNCS.PHASECHK.TRANS64 P1, [R0+URZ+0x108], R2 ;  /* 0x00010802000095a7 */ /* 0x000ee400080210ff */
[----:B---3--:R-:W-:Y:S05]  /*8680*/  @!P1 BRA `(.L_x_178) ;  /* 0xfffffffc00f09947 */ /* 0x008fea000383ffff */
[----:B------:R-:W-:Y:S05]  /*8690*/  BRA `(.L_x_87) ;  /* 0xffffffc400a07947 */ /* 0x000fea000383ffff */
.L_x_91:
[----:B------:R-:W-:Y:S07]  /*86a0*/  MOV R0, UR4 ;  /* 0x0000000400007c02 */ /* 0x000fee0008000f00 */
.L_x_179:
[----:B--2---:R2:W3:Y:S02]  /*86b0*/  SYNCS.PHASECHK.TRANS64.TRYWAIT P0, [R0+URZ+0xe8], R2 ;  /* 0x0000e802000075a7 */ /* 0x0044e400080011ff */
[----:B---3--:R-:W-:Y:S05]  /*86c0*/  @!P0 NANOSLEEP.SYNCS 0x989680 ;  /* 0x009896800000895d */ /* 0x008fea0003900000 */
[----:B------:R-:W3:Y:S02]  /*86d0*/  @!P0 SYNCS.PHASECHK.TRANS64 P0, [R0+URZ+0xe8], R2 ;  /* 0x0000e802000085a7 */ /* 0x000ee400080010ff */
[----:B---3--:R-:W-:Y:S05]  /*86e0*/  @!P0 BRA `(.L_x_179) ;  /* 0xfffffffc00f08947 */ /* 0x008fea000383ffff */
[----:B------:R-:W-:Y:S05]  /*86f0*/  BRA `(.L_x_180) ;  /* 0xffffffc400fc7947 */ /* 0x000fea000383ffff */
.L_x_92:
[----:B------:R-:W-:Y:S07]  /*8700*/  MOV R2, UR5 ;  /* 0x0000000500027c02 */ /* 0x000fee0008000f00 */
.L_x_181:
[----:B--2---:R2:W3:Y:S02]  /*8710*/  SYNCS.PHASECHK.TRANS64.TRYWAIT P0, [R2+URZ+0xe8], R0 ;  /* 0x0000e800020075a7 */ /* 0x0044e400080011ff */
[----:B---3--:R-:W-:Y:S05]  /*8720*/  @!P0 NANOSLEEP.SYNCS 0x989680 ;  /* 0x009896800000895d */ /* 0x008fea0003900000 */
[----:B------:R-:W3:Y:S02]  /*8730*/  @!P0 SYNCS.PHASECHK.TRANS64 P0, [R2+URZ+0xe8], R0 ;  /* 0x0000e800020085a7 */ /* 0x000ee400080010ff */
[----:B---3--:R-:W-:Y:S05]  /*8740*/  @!P0 BRA `(.L_x_181) ;  /* 0xfffffffc00f08947 */ /* 0x008fea000383ffff */
[----:B------:R-:W-:Y:S05]  /*8750*/  BRA `(.L_x_182) ;  /* 0xffffffc800647947 */ /* 0x000fea000383ffff */
.L_x_94:
[----:B------:R-:W-:-:S07]  /*8760*/  MOV R0, UR4 ;  /* 0x0000000400007c02 */ /* 0x000fce0008000f00 */
.L_x_183:
[----:B---3--:R3:W4:Y:S02]  /*8770*/  SYNCS.PHASECHK.TRANS64.TRYWAIT P0, [R0+URZ], R2 ;  /* 0x00000002000075a7 */ /* 0x00872400080011ff */
[----:B----4-:R-:W-:Y:S05]  /*8780*/  @!P0 NANOSLEEP.SYNCS 0x989680 ;  /* 0x009896800000895d */ /* 0x010fea0003900000 */
[----:B------:R-:W4:Y:S02]  /*8790*/  @!P0 SYNCS.PHASECHK.TRANS64 P0, [R0+URZ], R2 ;  /* 0x00000002000085a7 */ /* 0x000f2400080010ff */
[----:B----4-:R-:W-:Y:S05]  /*87a0*/  @!P0 BRA `(.L_x_183) ;  /* 0xfffffffc00f08947 */ /* 0x010fea000383ffff */
[----:B------:R-:W-:Y:S05]  /*87b0*/  BRA `(.L_x_184) ;  /* 0xffffffc800f87947 */ /* 0x000fea000383ffff */
.L_x_95:
[----:B------:R-:W-:-:S07]  /*87c0*/  MOV R0, UR5 ;  /* 0x0000000500007c02 */ /* 0x000fce0008000f00 */
.L_x_185:
[----:B--2---:R2:W3:Y:S02]  /*87d0*/  SYNCS.PHASECHK.TRANS64.TRYWAIT P0, [R0+URZ], R2 ;  /* 0x00000002000075a7 */ /* 0x0044e400080011ff */
[----:B---3--:R-:W-:Y:S05]  /*87e0*/  @!P0 NANOSLEEP.SYNCS 0x989680 ;  /* 0x009896800000895d */ /* 0x008fea0003900000 */
[----:B------:R-:W3:Y:S02]  /*87f0*/  @!P0 SYNCS.PHASECHK.TRANS64 P0, [R0+URZ], R2 ;  /* 0x00000002000085a7 */ /* 0x000ee400080010ff */
[----:B---3--:R-:W-:Y:S05]  /*8800*/  @!P0 BRA `(.L_x_185) ;  /* 0xfffffffc00f08947 */ /* 0x008fea000383ffff */
[----:B------:R-:W-:Y:S05]  /*8810*/  BRA `(.L_x_186) ;  /* 0xffffffcc00047947 */ /* 0x000fea000383ffff */
.L_x_97:
[----:B-1----:R1:W2:Y:S02]  /*8820*/  SYNCS.PHASECHK.TRANS64.TRYWAIT P0, [R0+URZ+0x110], R2 ;  /* 0x00011002000075a7 */ /* 0x0022a400080011ff */
[----:B--2---:R-:W-:Y:S05]  /*8830*/  @!P0 NANOSLEEP.SYNCS 0x989680 ;  /* 0x009896800000895d */ /* 0x004fea0003900000 */
[----:B------:R-:W2:Y:S02]  /*8840*/  @!P0 SYNCS.PHASECHK.TRANS64 P0, [R0+URZ+0x110], R2 ;  /* 0x00011002000085a7 */ /* 0x000ea400080010ff */
[----:B--2---:R-:W-:Y:S05]  /*8850*/  @!P0 BRA `(.L_x_97) ;  /* 0xfffffffc00f08947 */ /* 0x004fea000383ffff */
[----:B------:R-:W-:Y:S05]  /*8860*/  BRA `(.L_x_187) ;  /* 0xffffffcc00f07947 */ /* 0x000fea000383ffff */
.L_x_107:
[----:B-1----:R1:W3:Y:S02]  /*8870*/  SYNCS.PHASECHK.TRANS64.TRYWAIT P1, [R2+URZ+0xd0], R4 ;  /* 0x0000d004020075a7 */ /* 0x0022e400080211ff */
[----:B---3--:R-:W-:Y:S05]  /*8880*/  @!P1 NANOSLEEP.SYNCS 0x989680 ;  /* 0x009896800000995d */ /* 0x008fea0003900000 */
[----:B------:R-:W3:Y:S02]  /*8890*/  @!P1 SYNCS.PHASECHK.TRANS64 P1, [R2+URZ+0xd0], R4 ;  /* 0x0000d004020095a7 */ /* 0x000ee400080210ff */
[----:B---3--:R-:W-:Y:S05]  /*88a0*/  @!P1 BRA `(.L_x_107) ;  /* 0xfffffffc00f09947 */ /* 0x008fea000383ffff */
[----:B------:R-:W-:Y:S05]  /*88b0*/  BRA `(.L_x_106) ;  /* 0xffffffdc00607947 */ /* 0x000fea000383ffff */
.L_x_109:
[----:B-1----:R1:W2:Y:S02]  /*88c0*/  SYNCS.PHASECHK.TRANS64.TRYWAIT P0, [R27+URZ+0x130], R3 ;  /* 0x000130031b0075a7 */ /* 0x0022a400080011ff */
[----:B--2---:R-:W-:Y:S05]  /*88d0*/  @!P0 NANOSLEEP.SYNCS 0x989680 ;  /* 0x009896800000895d */ /* 0x004fea0003900000 */
[----:B------:R-:W2:Y:S02]  /*88e0*/  @!P0 SYNCS.PHASECHK.TRANS64 P0, [R27+URZ+0x130], R3 ;  /* 0x000130031b0085a7 */ /* 0x000ea400080010ff */
[----:B--2---:R-:W-:Y:S05]  /*88f0*/  @!P0 BRA `(.L_x_109) ;  /* 0xfffffffc00f08947 */ /* 0x004fea000383ffff */
[----:B------:R-:W-:Y:S05]  /*8900*/  BRA `(.L_x_108) ;  /* 0xffffffdc00b07947 */ /* 0x000fea000383ffff */
.L_x_120:
[----:B-1----:R1:W2:Y:S02]  /*8910*/  SYNCS.PHASECHK.TRANS64.TRYWAIT P0, [R2+URZ+0xd0], R63 ;  /* 0x0000d03f020075a7 */ /* 0x0022a400080011ff */
[----:B--2---:R-:W-:Y:S05]  /*8920*/  @!P0 NANOSLEEP.SYNCS 0x989680 ;  /* 0x009896800000895d */ /* 0x004fea0003900000 */
[----:B------:R-:W2:Y:S02]  /*8930*/  @!P0 SYNCS.PHASECHK.TRANS64 P0, [R2+URZ+0xd0], R63 ;  /* 0x0000d03f020085a7 */ /* 0x000ea400080010ff */
[----:B--2---:R-:W-:Y:S05]  /*8940*/  @!P0 BRA `(.L_x_120) ;  /* 0xfffffffc00f08947 */ /* 0x004fea000383ffff */
[----:B------:R-:W-:Y:S05]  /*8950*/  BRA `(.L_x_119) ;  /* 0xffffffe400c47947 */ /* 0x000fea000383ffff */
        .weak           $__internal_0_$__cuda_sm10x_tcgen05_guardrail_trap_col_being_dealloced_not_returned_by_alloc
        .type           $__internal_0_$__cuda_sm10x_tcgen05_guardrail_trap_col_being_dealloced_not_returned_by_alloc,@function
        .size           $__internal_0_$__cuda_sm10x_tcgen05_guardrail_trap_col_being_dealloced_not_returned_by_alloc,($__internal_1_$__cuda_sm10x_tcgen05_guardrail_trap_phase_invalid_during_alloc - $__internal_0_$__cuda_sm10x_tcgen05_guardrail_trap_col_being_dealloced_not_returned_by_alloc)
$__internal_0_$__cuda_sm10x_tcgen05_guardrail_trap_col_being_dealloced_not_returned_by_alloc:
[----:B------:R-:W-:Y:S05]  /*8960*/  BPT.TRAP 0x1 ;  /* 0x000000040000795c */ /* 0x000fea0000300000 */
[----:B------:R-:W-:-:S04]  /*8970*/  HFMA2 R3, -RZ, RZ, 0, 0 ;  /* 0x00000000ff037431 */ /* 0x000fc800000001ff */
[----:B------:R-:W-:Y:S05]  /*8980*/  RET.REL.NODEC R2 `(_ZN7cutlass13device_kernelINS_4gemm6kernel13GemmUniversalIN4cute5tupleIJiiiiEEENS1_10collective13CollectiveMmaINS1_35MainloopSm100TmaUmmaWarpSpecializedILi13ELi2ELi4ENS5_IJNS4_1CILi2EEENSA_ILi1EEESC_EEEEENS5_IJNSA_ILi64EEESF_SF_EEENS_10bfloat16_tENS5_IJlSC_lEEESH_SI_NS4_8TiledMMAINS4_8MMA_AtomIJNS4_20SM100_MMA_F16BF16_SSISH_SH_fLi64ELi64ELNS4_4UMMA5MajorE0ELSN_0ELNSM_7ScaleInE0ELSO_0EEEEEENS4_6LayoutINS5_IJSC_SC_SC_EEENS5_IJNSA_ILi0EEEST_ST_EEEEENS5_IJNS4_10UnderscoreESW_SW_EEEEENS4_13SM90_TMA_LOADENS4_14ComposedLayoutINS4_7SwizzleILi3ELi4ELi3EEENS4_18smem_ptr_flag_bitsILi16EEENSR_INS5_IJNSA_ILi8EEESF_EEENS5_IJSF_SC_EEEEEEEvNS4_8identityENS4_23SM90_TMA_LOAD_MULTICASTES19_vS1A_EENS_8epilogue10collective18CollectiveEpilogueINS1D_23Sm100TmaWarpSpecializedILi3ELi2ELi16ELb1ELb0EEEJSG_NS5_IJNSR_ISF_SC_EENSR_INSA_ILi32EEESC_EEEEESH_SI_SH_SI_NS1D_6fusion15FusionCallbacksIS1H_NS1M_17LinearCombinationISH_fSH_fLNS_15FloatRoundStyleE2EEESG_S1L_JEEENS4_5SM1004TMEM4LOAD26SM100_TMEM_LOAD_16dp256b4xESZ_NS10_INS11_ILi2ELi4ELi3EEES14_NSR_INS5_IJS15_S1J_EEENS5_IJS1J_SC_EEEEEEENS4_17SM75_U32x4_LDSM_NENS4_14SM90_TMA_STOREES20_NS4_17SM90_U32x4_STSM_NENS4_39AutoVectorizingCopyWithAssumedAlignmentILi128EEEEEEvvEEEEvNT_6ParamsE) ;  /* 0xffffff74029c7950 */ /* 0x000fea0003c3ffff */
        .weak           $__internal_1_$__cuda_sm10x_tcgen05_guardrail_trap_phase_invalid_during_alloc
        .type           $__internal_1_$__cuda_sm10x_tcgen05_guardrail_trap_phase_invalid_during_alloc,@function
        .size           $__internal_1_$__cuda_sm10x_tcgen05_guardrail_trap_phase_invalid_during_alloc,($__internal_2_$__cuda_sm10x_tcgen05_guardrail_trap_unallocated_columns_being_dealloced - $__internal_1_$__cuda_sm10x_tcgen05_guardrail_trap_phase_invalid_during_alloc)
$__internal_1_$__cuda_sm10x_tcgen05_guardrail_trap_phase_invalid_during_alloc:
[----:B------:R-:W-:Y:S05]  /*8990*/  BPT.TRAP 0x1 ;  /* 0x000000040000795c */ /* 0x000fea0000300000 */
[----:B------:R-:W-:-:S04]  /*89a0*/  MOV R5, 0x0 ;  /* 0x0000000000057802 */ /* 0x000fc80000000f00 */
[----:B------:R-:W-:Y:S05]  /*89b0*/  RET.REL.NODEC R4 `(_ZN7cutlass13device_kernelINS_4gemm6kernel13GemmUniversalIN4cute5tupleIJiiiiEEENS1_10collective13CollectiveMmaINS1_35MainloopSm100TmaUmmaWarpSpecializedILi13ELi2ELi4ENS5_IJNS4_1CILi2EEENSA_ILi1EEESC_EEEEENS5_IJNSA_ILi64EEESF_SF_EEENS_10bfloat16_tENS5_IJlSC_lEEESH_SI_NS4_8TiledMMAINS4_8MMA_AtomIJNS4_20SM100_MMA_F16BF16_SSISH_SH_fLi64ELi64ELNS4_4UMMA5MajorE0ELSN_0ELNSM_7ScaleInE0ELSO_0EEEEEENS4_6LayoutINS5_IJSC_SC_SC_EEENS5_IJNSA_ILi0EEEST_ST_EEEEENS5_IJNS4_10UnderscoreESW_SW_EEEEENS4_13SM90_TMA_LOADENS4_14ComposedLayoutINS4_7SwizzleILi3ELi4ELi3EEENS4_18smem_ptr_flag_bitsILi16EEENSR_INS5_IJNSA_ILi8EEESF_EEENS5_IJSF_SC_EEEEEEEvNS4_8identityENS4_23SM90_TMA_LOAD_MULTICASTES19_vS1A_EENS_8epilogue10collective18CollectiveEpilogueINS1D_23Sm100TmaWarpSpecializedILi3ELi2ELi16ELb1ELb0EEEJSG_NS5_IJNSR_ISF_SC_EENSR_INSA_ILi32EEESC_EEEEESH_SI_SH_SI_NS1D_6fusion15FusionCallbacksIS1H_NS1M_17LinearCombinationISH_fSH_fLNS_15FloatRoundStyleE2EEESG_S1L_JEEENS4_5SM1004TMEM4LOAD26SM100_TMEM_LOAD_16dp256b4xESZ_NS10_INS11_ILi2ELi4ELi3EEES14_NSR_INS5_IJS15_S1J_EEENS5_IJS1J_SC_EEEEEEENS4_17SM75_U32x4_LDSM_NENS4_14SM90_TMA_STOREES20_NS4_17SM90_U32x4_STSM_NENS4_39AutoVectorizingCopyWithAssumedAlignmentILi128EEEEEEvvEEEEvNT_6ParamsE) ;  /* 0xffffff7404907950 */ /* 0x000fea0003c3ffff */
        .weak           $__internal_2_$__cuda_sm10x_tcgen05_guardrail_trap_unallocated_columns_being_dealloced
        .type           $__internal_2_$__cuda_sm10x_tcgen05_guardrail_trap_unallocated_columns_being_dealloced,@function
        .size           $__internal_2_$__cuda_sm10x_tcgen05_guardrail_trap_unallocated_columns_being_dealloced,(.L_x_189 - $__internal_2_$__cuda_sm10x_tcgen05_guardrail_trap_unallocated_columns_being_dealloced)
$__internal_2_$__cuda_sm10x_tcgen05_guardrail_trap_unallocated_columns_being_dealloced:
[----:B------:R-:W-:Y:S05]  /*89c0*/  BPT.TRAP 0x1 ;  /* 0x000000040000795c */ /* 0x000fea0000300000 */
[----:B------:R-:W-:-:S04]  /*89d0*/  HFMA2 R3, -RZ, RZ, 0, 0 ;  /* 0x00000000ff037431 */ /* 0x000fc800000001ff */
[----:B------:R-:W-:Y:S05]  /*89e0*/  RET.REL.NODEC R2 `(_ZN7cutlass13device_kernelINS_4gemm6kernel13GemmUniversalIN4cute5tupleIJiiiiEEENS1_10collective13CollectiveMmaINS1_35MainloopSm100TmaUmmaWarpSpecializedILi13ELi2ELi4ENS5_IJNS4_1CILi2EEENSA_ILi1EEESC_EEEEENS5_IJNSA_ILi64EEESF_SF_EEENS_10bfloat16_tENS5_IJlSC_lEEESH_SI_NS4_8TiledMMAINS4_8MMA_AtomIJNS4_20SM100_MMA_F16BF16_SSISH_SH_fLi64ELi64ELNS4_4UMMA5MajorE0ELSN_0ELNSM_7ScaleInE0ELSO_0EEEEEENS4_6LayoutINS5_IJSC_SC_SC_EEENS5_IJNSA_ILi0EEEST_ST_EEEEENS5_IJNS4_10UnderscoreESW_SW_EEEEENS4_13SM90_TMA_LOADENS4_14ComposedLayoutINS4_7SwizzleILi3ELi4ELi3EEENS4_18smem_ptr_flag_bitsILi16EEENSR_INS5_IJNSA_ILi8EEESF_EEENS5_IJSF_SC_EEEEEEEvNS4_8identityENS4_23SM90_TMA_LOAD_MULTICASTES19_vS1A_EENS_8epilogue10collective18CollectiveEpilogueINS1D_23Sm100TmaWarpSpecializedILi3ELi2ELi16ELb1ELb0EEEJSG_NS5_IJNSR_ISF_SC_EENSR_INSA_ILi32EEESC_EEEEESH_SI_SH_SI_NS1D_6fusion15FusionCallbacksIS1H_NS1M_17LinearCombinationISH_fSH_fLNS_15FloatRoundStyleE2EEESG_S1L_JEEENS4_5SM1004TMEM4LOAD26SM100_TMEM_LOAD_16dp256b4xESZ_NS10_INS11_ILi2ELi4ELi3EEES14_NSR_INS5_IJS15_S1J_EEENS5_IJS1J_SC_EEEEEEENS4_17SM75_U32x4_LDSM_NENS4_14SM90_TMA_STOREES20_NS4_17SM90_U32x4_STSM_NENS4_39AutoVectorizingCopyWithAssumedAlignmentILi128EEEEEEvvEEEEvNT_6ParamsE) ;  /* 0xffffff7402847950 */ /* 0x000fea0003c3ffff */
.L_x_188:
[----:B------:R-:W-:-:S00]  /*89f0*/  BRA `(.L_x_188) ;  /* 0xfffffffc00fc7947 */ /* 0x000fc0000383ffff */
[----:B------:R-:W-:-:S00]  /*8a00*/  NOP ;  /* 0x0000000000007918 */ /* 0x000fc00000000000 */
[----:B------:R-:W-:-:S00]  /*8a10*/  NOP ;  /* 0x0000000000007918 */ /* 0x000fc00000000000 */
[----:B------:R-:W-:-:S00]  /*8a20*/  NOP ;  /* 0x0000000000007918 */ /* 0x000fc00000000000 */
[----:B------:R-:W-:-:S00]  /*8a30*/  NOP ;  /* 0x0000000000007918 */ /* 0x000fc00000000000 */
[----:B------:R-:W-:-:S00]  /*8a40*/  NOP ;  /* 0x0000000000007918 */ /* 0x000fc00000000000 */
[----:B------:R-:W-:-:S00]  /*8a50*/  NOP ;  /* 0x0000000000007918 */ /* 0x000fc00000000000 */
[----:B------:R-:W-:-:S00]  /*8a60*/  NOP ;  /* 0x0000000000007918 */ /* 0x000fc00000000000 */
[----:B------:R-:W-:-:S00]  /*8a70*/  NOP ;  /* 0x0000000000007918 */ /* 0x000fc00000000000 */
.L_x_189:


//--------------------- .nv.global.init           --------------------------
	.section	.nv.global.init,"aw",@progbits
.nv.global.init:
	.type		$str$27,@object
	.size		$str$27,($str$28 - $str$27)
$str$27:
        /*0000*/ 	.byte	0x28, 0x61, 0x64, 0x64, 0x72, 0x65, 0x73, 0x73, 0x20, 0x26, 0x20, 0x6d, 0x61, 0x73, 0x6b, 0x29
        /*0010*/ 	.byte	0x20, 0x3d, 0x3d, 0x20, 0x30, 0x00
	.type		$str$28,@object
	.size		$str$28,($str$26 - $str$28)
$str$28:
        /*0016*/ 	.byte	0x2f, 0x74, 0x6d, 0x70, 0x2f, 0x63, 0x75, 0x74, 0x6c, 0x61, 0x73, 0x73, 0x5f, 0x73, 0x77, 0x65
        /*0026*/ 	.byte	0x65, 0x70, 0x5f, 0x73, 0x72, 0x63, 0x2f, 0x69, 0x6e, 0x63, 0x6c, 0x75, 0x64, 0x65, 0x2f, 0x63
        /*0036*/ 	.byte	0x75, 0x74, 0x65, 0x2f, 0x70, 0x6f, 0x69, 0x6e, 0x74, 0x65, 0x72, 0x5f, 0x66, 0x6c, 0x61, 0x67
        /*0046*/ 	.byte	0x67, 0x65, 0x64, 0x2e, 0x68, 0x70, 0x70, 0x00
	.type		$str$26,@object
	.size		$str$26,($str$25 - $str$26)
$str$26:
        /*004e*/ 	.byte	0x2f, 0x74, 0x6d, 0x70, 0x2f, 0x63, 0x75, 0x74, 0x6c, 0x61, 0x73, 0x73, 0x5f, 0x73, 0x77, 0x65
        /*005e*/ 	.byte	0x65, 0x70, 0x5f, 0x73, 0x72, 0x63, 0x2f, 0x69, 0x6e, 0x63, 0x6c, 0x75, 0x64, 0x65, 0x2f, 0x63
        /*006e*/ 	.byte	0x75, 0x74, 0x65, 0x2f, 0x61, 0x74, 0x6f, 0x6d, 0x2f, 0x63, 0x6f, 0x70, 0x79, 0x5f, 0x74, 0x72
        /*007e*/ 	.byte	0x61, 0x69, 0x74, 0x73, 0x5f, 0x73, 0x6d, 0x31, 0x30, 0x30, 0x2e, 0x68, 0x70, 0x70, 0x00
	.type		$str$25,@object
	.size		$str$25,(__unnamed_1 - $str$25)
$str$25:
        /*008d*/ 	.byte	0x28, 0x28, 0x75, 0x69, 0x6e, 0x74, 0x33, 0x32, 0x5f, 0x74, 0x28, 0x74, 0x68, 0x72, 0x65, 0x61
        /*009d*/ 	.byte	0x64, 0x49, 0x64, 0x78, 0x2e, 0x78, 0x29, 0x20, 0x2f, 0x20, 0x33, 0x32, 0x29, 0x20, 0x25, 0x20
        /*00ad*/ 	.byte	0x34, 0x29, 0x20, 0x3d, 0x3d, 0x20, 0x28, 0x28, 0x28, 0x74, 0x6d, 0x65, 0x6d, 0x5f, 0x61, 0x64
        /*00bd*/ 	.byte	0x64, 0x72, 0x20, 0x3e, 0x3e, 0x20, 0x31, 0x36, 0x29, 0x20, 0x2f, 0x20, 0x33, 0x32, 0x29, 0x20
        /*00cd*/ 	.byte	0x25, 0x20, 0x34, 0x29, 0x00
	.type		__unnamed_1,@object
	.size		__unnamed_1,(__unnamed_2 - __unnamed_1)
__unnamed_1:
        /*00d2*/ 	.byte	0x61, 0x75, 0x74, 0x6f, 0x20, 0x63, 0x75, 0x74, 0x65, 0x3a, 0x3a, 0x61, 0x73, 0x5f, 0x70, 0x6f
        /* <DEDUP_REMOVED lines=24> */
        /*0262*/ 	.byte	0x30, 0x34, 0x38, 0x3e, 0x3e, 0x3e, 0x3e, 0x5d, 0x00
	.type		__unnamed_2,@object
	.size		__unnamed_2,(.L_2 - __unnamed_2)
__unnamed_2:
        /* <DEDUP_REMOVED lines=45> */
        /*053b*/ 	.byte	0x3e, 0x3e, 0x3e, 0x5d, 0x00
.L_2:


//--------------------- .nv.shared._ZN7cutlass13device_kernelINS_4gemm6kernel13GemmUniversalIN4cute5tupleIJiiiiEEENS1_10collective13CollectiveMmaINS1_35MainloopSm100TmaUmmaWarpSpecializedILi13ELi2ELi4ENS5_IJNS4_1CILi2EEENSA_ILi1EEESC_EEEEENS5_IJNSA_ILi64EEESF_SF_EEENS_10bfloat16_tENS5_IJlSC_lEEESH_SI_NS4_8TiledMMAINS4_8MMA_AtomIJNS4_20SM100_MMA_F16BF16_SSISH_SH_fLi64ELi64ELNS4_4UMMA5MajorE0ELSN_0ELNSM_7ScaleInE0ELSO_0EEEEEENS4_6LayoutINS5_IJSC_SC_SC_EEENS5_IJNSA_ILi0EEEST_ST_EEEEENS5_IJNS4_10UnderscoreESW_SW_EEEEENS4_13SM90_TMA_LOADENS4_14ComposedLayoutINS4_7SwizzleILi3ELi4ELi3EEENS4_18smem_ptr_flag_bitsILi16EEENSR_INS5_IJNSA_ILi8EEESF_EEENS5_IJSF_SC_EEEEEEEvNS4_8identityENS4_23SM90_TMA_LOAD_MULTICASTES19_vS1A_EENS_8epilogue10collective18CollectiveEpilogueINS1D_23Sm100TmaWarpSpecializedILi3ELi2ELi16ELb1ELb0EEEJSG_NS5_IJNSR_ISF_SC_EENSR_INSA_ILi32EEESC_EEEEESH_SI_SH_SI_NS1D_6fusion15FusionCallbacksIS1H_NS1M_17LinearCombinationISH_fSH_fLNS_15FloatRoundStyleE2EEESG_S1L_JEEENS4_5SM1004TMEM4LOAD26SM100_TMEM_LOAD_16dp256b4xESZ_NS10_INS11_ILi2ELi4ELi3EEES14_NSR_INS5_IJS15_S1J_EEENS5_IJS1J_SC_EEEEEEENS4_17SM75_U32x4_LDSM_NENS4_14SM90_TMA_STOREES20_NS4_17SM90_U32x4_STSM_NENS4_39AutoVectorizingCopyWithAssumedAlignmentILi128EEEEEEvvEEEEvNT_6ParamsE --------------------------
	.section	.nv.shared._ZN7cutlass13device_kernelINS_4gemm6kernel13GemmUniversalIN4cute5tupleIJiiiiEEENS1_10collective13CollectiveMmaINS1_35MainloopSm100TmaUmmaWarpSpecializedILi13ELi2ELi4ENS5_IJNS4_1CILi2EEENSA_ILi1EEESC_EEEEENS5_IJNSA_ILi64EEESF_SF_EEENS_10bfloat16_tENS5_IJlSC_lEEESH_SI_NS4_8TiledMMAINS4_8MMA_AtomIJNS4_20SM100_MMA_F16BF16_SSISH_SH_fLi64ELi64ELNS4_4UMMA5MajorE0ELSN_0ELNSM_7ScaleInE0ELSO_0EEEEEENS4_6LayoutINS5_IJSC_SC_SC_EEENS5_IJNSA_ILi0EEEST_ST_EEEEENS5_IJNS4_10UnderscoreESW_SW_EEEEENS4_13SM90_TMA_LOADENS4_14ComposedLayoutINS4_7SwizzleILi3ELi4ELi3EEENS4_18smem_ptr_flag_bitsILi16EEENSR_INS5_IJNSA_ILi8EEESF_EEENS5_IJSF_SC_EEEEEEEvNS4_8identityENS4_23SM90_TMA_LOAD_MULTICASTES19_vS1A_EENS_8epilogue10collective18CollectiveEpilogueINS1D_23Sm100TmaWarpSpecializedILi3ELi2ELi16ELb1ELb0EEEJSG_NS5_IJNSR_ISF_SC_EENSR_INSA_ILi32EEESC_EEEEESH_SI_SH_SI_NS1D_6fusion15FusionCallbacksIS1H_NS1M_17LinearCombinationISH_fSH_fLNS_15FloatRoundStyleE2EEESG_S1L_JEEENS4_5SM1004TMEM4LOAD26SM100_TMEM_LOAD_16dp256b4xESZ_NS10_INS11_ILi2ELi4ELi3EEES14_NSR_INS5_IJS15_S1J_EEENS5_IJS1J_SC_EEEEEEENS4_17SM75_U32x4_LDSM_NENS4_14SM90_TMA_STOREES20_NS4_17SM90_U32x4_STSM_NENS4_39AutoVectorizingCopyWithAssumedAlignmentILi128EEEEEEvvEEEEvNT_6ParamsE,"aw",@nobits
	.sectionflags	@""
	.align	16
	.zero		1024


//--------------------- .nv.shared.reserved.0     --------------------------
	.section	.nv.shared.reserved.0,"aw",@nobits
	.weak		__nv_reservedSMEM_offset_0_alias
	.size		__nv_reservedSMEM_offset_0_alias, 0, 64
	.other		__nv_reservedSMEM_offset_0_alias,@"STO_CUDA_RESERVED_SHARED STV_DEFAULT"
__nv_reservedSMEM_offset_0_alias:
	.zero		0
.nv.shared.reserved.0:
	.zero		64
	.weak		__nv_reservedSMEM_tcgen05_partition
	.type		__nv_reservedSMEM_tcgen05_partition,@object
	.size		__nv_reservedSMEM_tcgen05_partition,(.L_0 - __nv_reservedSMEM_tcgen05_partition)
__nv_reservedSMEM_tcgen05_partition:
	.zero		32
.L_0:


//--------------------- .nv.global                --------------------------
	.section	.nv.global,"aw",@nobits
.nv.global:
	.type		_ZN39_INTERNAL_8900a45a_4_k_cu_348f4798_70014cute1_E,@object
	.size		_ZN39_INTERNAL_8900a45a_4_k_cu_348f4798_70014cute1_E,(_ZN39_INTERNAL_8900a45a_4_k_cu_348f4798_70014cuda3std3__45__cpo6cbeginE - _ZN39_INTERNAL_8900a45a_4_k_cu_348f4798_70014cute1_E)
_ZN39_INTERNAL_8900a45a_4_k_cu_348f4798_70014cute1_E:
	.zero		1
	.type		_ZN39_INTERNAL_8900a45a_4_k_cu_348f4798_70014cuda3std3__45__cpo6cbeginE,@object
	.size		_ZN39_INTERNAL_8900a45a_4_k_cu_348f4798_70014cuda3std3__45__cpo6cbeginE,(_ZN39_INTERNAL_8900a45a_4_k_cu_348f4798_70014cuda3std3__48in_placeE - _ZN39_INTERNAL_8900a45a_4_k_cu_348f4798_70014cuda3std3__45__cpo6cbeginE)
_ZN39_INTERNAL_8900a45a_4_k_cu_348f4798_70014cuda3std3__45__cpo6cbeginE:
	.zero		1
	.type		_ZN39_INTERNAL_8900a45a_4_k_cu_348f4798_70014cuda3std3__48in_placeE,@object
	.size		_ZN39_INTERNAL_8900a45a_4_k_cu_348f4798_70014cuda3std3__48in_placeE,(_ZN39_INTERNAL_8900a45a_4_k_cu_348f4798_70014cuda3std6ranges3__45__cpo9iter_moveE - _ZN39_INTERNAL_8900a45a_4_k_cu_348f4798_70014cuda3std3__48in_placeE)
_ZN39_INTERNAL_8900a45a_4_k_cu_348f4798_70014cuda3std3__48in_placeE:
	.zero		1
	.type		_ZN39_INTERNAL_8900a45a_4_k_cu_348f4798_70014cuda3std6ranges3__45__cpo9iter_moveE,@object
	.size		_ZN39_INTERNAL_8900a45a_4_k_cu_348f4798_70014cuda3std6ranges3__45__cpo9iter_moveE,(_ZN39_INTERNAL_8900a45a_4_k_cu_348f4798_70014cuda3std3__45__cpo5beginE - _ZN39_INTERNAL_8900a45a_4_k_cu_348f4798_70014cuda3std6ranges3__45__cpo9iter_moveE)
_ZN39_INTERNAL_8900a45a_4_k_cu_348f4798_70014cuda3std6ranges3__45__cpo9iter_moveE:
	.zero		1
	.type		_ZN39_INTERNAL_8900a45a_4_k_cu_348f4798_70014cuda3std3__45__cpo5beginE,@object
	.size		_ZN39_INTERNAL_8900a45a_4_k_cu_348f4798_70014cuda3std3__45__cpo5beginE,(_ZN39_INTERNAL_8900a45a_4_k_cu_348f4798_70014cuda3std3__441_GLOBAL__N__8900a45a_4_k_cu_348f4798_70016ignoreE - _ZN39_INTERNAL_8900a45a_4_k_cu_348f4798_70014cuda3std3__45__cpo5beginE)
_ZN39_INTERNAL_8900a45a_4_k_cu_348f4798_70014cuda3std3__45__cpo5beginE:
	.zero		1
	.type		_ZN39_INTERNAL_8900a45a_4_k_cu_348f4798_70014cuda3std3__441_GLOBAL__N__8900a45a_4_k_cu_348f4798_70016ignoreE,@object
	.size		_ZN39_INTERNAL_8900a45a_4_k_cu_348f4798_70014cuda3std3__441_GLOBAL__N__8900a45a_4_k_cu_348f4798_70016ignoreE,(_ZN39_INTERNAL_8900a45a_4_k_cu_348f4798_70014cute7productE - _ZN39_INTERNAL_8900a45a_4_k_cu_348f4798_70014cuda3std3__441_GLOBAL__N__8900a45a_4_k_cu_348f4798_70016ignoreE)
_ZN39_INTERNAL_8900a45a_4_k_cu_348f4798_70014cuda3std3__441_GLOBAL__N__8900a45a_4_k_cu_348f4798_70016ignoreE:
	.zero		1
	.type		_ZN39_INTERNAL_8900a45a_4_k_cu_348f4798_70014cute7productE,@object
	.size		_ZN39_INTERNAL_8900a45a_4_k_cu_348f4798_70014cute7productE,(_ZN39_INTERNAL_8900a45a_4_k_cu_348f4798_70014cuda3std3__45__cpo3endE - _ZN39_INTERNAL_8900a45a_4_k_cu_348f4798_70014cute7productE)
_ZN39_INTERNAL_8900a45a_4_k_cu_348f4798_70014cute7productE:
	.zero		1
	.type		_ZN39_INTERNAL_8900a45a_4_k_cu_348f4798_70014cuda3std3__45__cpo3endE,@object
	.size		_ZN39_INTERNAL_8900a45a_4_k_cu_348f4798_70014cuda3std3__45__cpo3endE,(_ZN39_INTERNAL_8900a45a_4_k_cu_348f4798_70014cuda3std3__419piecewise_constructE - _ZN39_INTERNAL_8900a45a_4_k_cu_348f4798_70014cuda3std3__45__cpo3endE)
_ZN39_INTERNAL_8900a45a_4_k_cu_348f4798_70014cuda3std3__45__cpo3endE:
	.zero		1
	.type		_ZN39_INTERNAL_8900a45a_4_k_cu_348f4798_70014cuda3std3__419piecewise_constructE,@object
	.size		_ZN39_INTERNAL_8900a45a_4_k_cu_348f4798_70014cuda3std3__419piecewise_constructE,(_ZN39_INTERNAL_8900a45a_4_k_cu_348f4798_70014cuda3std3__45__cpo4cendE - _ZN39_INTERNAL_8900a45a_4_k_cu_348f4798_70014cuda3std3__419piecewise_constructE)
_ZN39_INTERNAL_8900a45a_4_k_cu_348f4798_70014cuda3std3__419piecewise_constructE:
	.zero		1
	.type		_ZN39_INTERNAL_8900a45a_4_k_cu_348f4798_70014cuda3std3__45__cpo4cendE,@object
	.size		_ZN39_INTERNAL_8900a45a_4_k_cu_348f4798_70014cuda3std3__45__cpo4cendE,(_ZN39_INTERNAL_8900a45a_4_k_cu_348f4798_70014cuda3std6ranges3__45__cpo4swapE - _ZN39_INTERNAL_8900a45a_4_k_cu_348f4798_70014cuda3std3__45__cpo4cendE)
_ZN39_INTERNAL_8900a45a_4_k_cu_348f4798_70014cuda3std3__45__cpo4cendE:
	.zero		1
	.type		_ZN39_INTERNAL_8900a45a_4_k_cu_348f4798_70014cuda3std6ranges3__45__cpo4swapE,@object
	.size		_ZN39_INTERNAL_8900a45a_4_k_cu_348f4798_70014cuda3std6ranges3__45__cpo4swapE,(.L_10 - _ZN39_INTERNAL_8900a45a_4_k_cu_348f4798_70014cuda3std6ranges3__45__cpo4swapE)
_ZN39_INTERNAL_8900a45a_4_k_cu_348f4798_70014cuda3std6ranges3__45__cpo4swapE:
	.zero		1
.L_10:


//--------------------- .nv.constant0._ZN7cutlass13device_kernelINS_4gemm6kernel13GemmUniversalIN4cute5tupleIJiiiiEEENS1_10collective13CollectiveMmaINS1_35MainloopSm100TmaUmmaWarpSpecializedILi13ELi2ELi4ENS5_IJNS4_1CILi2EEENSA_ILi1EEESC_EEEEENS5_IJNSA_ILi64EEESF_SF_EEENS_10bfloat16_tENS5_IJlSC_lEEESH_SI_NS4_8TiledMMAINS4_8MMA_AtomIJNS4_20SM100_MMA_F16BF16_SSISH_SH_fLi64ELi64ELNS4_4UMMA5MajorE0ELSN_0ELNSM_7ScaleInE0ELSO_0EEEEEENS4_6LayoutINS5_IJSC_SC_SC_EEENS5_IJNSA_ILi0EEEST_ST_EEEEENS5_IJNS4_10UnderscoreESW_SW_EEEEENS4_13SM90_TMA_LOADENS4_14ComposedLayoutINS4_7SwizzleILi3ELi4ELi3EEENS4_18smem_ptr_flag_bitsILi16EEENSR_INS5_IJNSA_ILi8EEESF_EEENS5_IJSF_SC_EEEEEEEvNS4_8identityENS4_23SM90_TMA_LOAD_MULTICASTES19_vS1A_EENS_8epilogue10collective18CollectiveEpilogueINS1D_23Sm100TmaWarpSpecializedILi3ELi2ELi16ELb1ELb0EEEJSG_NS5_IJNSR_ISF_SC_EENSR_INSA_ILi32EEESC_EEEEESH_SI_SH_SI_NS1D_6fusion15FusionCallbacksIS1H_NS1M_17LinearCombinationISH_fSH_fLNS_15FloatRoundStyleE2EEESG_S1L_JEEENS4_5SM1004TMEM4LOAD26SM100_TMEM_LOAD_16dp256b4xESZ_NS10_INS11_ILi2ELi4ELi3EEES14_NSR_INS5_IJS15_S1J_EEENS5_IJS1J_SC_EEEEEEENS4_17SM75_U32x4_LDSM_NENS4_14SM90_TMA_STOREES20_NS4_17SM90_U32x4_STSM_NENS4_39AutoVectorizingCopyWithAssumedAlignmentILi128EEEEEEvvEEEEvNT_6ParamsE --------------------------
	.section	.nv.constant0._ZN7cutlass13device_kernelINS_4gemm6kernel13GemmUniversalIN4cute5tupleIJiiiiEEENS1_10collective13CollectiveMmaINS1_35MainloopSm100TmaUmmaWarpSpecializedILi13ELi2ELi4ENS5_IJNS4_1CILi2EEENSA_ILi1EEESC_EEEEENS5_IJNSA_ILi64EEESF_SF_EEENS_10bfloat16_tENS5_IJlSC_lEEESH_SI_NS4_8TiledMMAINS4_8MMA_AtomIJNS4_20SM100_MMA_F16BF16_SSISH_SH_fLi64ELi64ELNS4_4UMMA5MajorE0ELSN_0ELNSM_7ScaleInE0ELSO_0EEEEEENS4_6LayoutINS5_IJSC_SC_SC_EEENS5_IJNSA_ILi0EEEST_ST_EEEEENS5_IJNS4_10UnderscoreESW_SW_EEEEENS4_13SM90_TMA_LOADENS4_14ComposedLayoutINS4_7SwizzleILi3ELi4ELi3EEENS4_18smem_ptr_flag_bitsILi16EEENSR_INS5_IJNSA_ILi8EEESF_EEENS5_IJSF_SC_EEEEEEEvNS4_8identityENS4_23SM90_TMA_LOAD_MULTICASTES19_vS1A_EENS_8epilogue10collective18CollectiveEpilogueINS1D_23Sm100TmaWarpSpecializedILi3ELi2ELi16ELb1ELb0EEEJSG_NS5_IJNSR_ISF_SC_EENSR_INSA_ILi32EEESC_EEEEESH_SI_SH_SI_NS1D_6fusion15FusionCallbacksIS1H_NS1M_17LinearCombinationISH_fSH_fLNS_15FloatRoundStyleE2EEESG_S1L_JEEENS4_5SM1004TMEM4LOAD26SM100_TMEM_LOAD_16dp256b4xESZ_NS10_INS11_ILi2ELi4ELi3EEES14_NSR_INS5_IJS15_S1J_EEENS5_IJS1J_SC_EEEEEEENS4_17SM75_U32x4_LDSM_NENS4_14SM90_TMA_STOREES20_NS4_17SM90_U32x4_STSM_NENS4_39AutoVectorizingCopyWithAssumedAlignmentILi128EEEEEEvvEEEEvNT_6ParamsE,"a",@progbits
	.sectionflags	@""
	.align	4
.nv.constant0._ZN7cutlass13device_kernelINS_4gemm6kernel13GemmUniversalIN4cute5tupleIJiiiiEEENS1_10collective13CollectiveMmaINS1_35MainloopSm100TmaUmmaWarpSpecializedILi13ELi2ELi4ENS5_IJNS4_1CILi2EEENSA_ILi1EEESC_EEEEENS5_IJNSA_ILi64EEESF_SF_EEENS_10bfloat16_tENS5_IJlSC_lEEESH_SI_NS4_8TiledMMAINS4_8MMA_AtomIJNS4_20SM100_MMA_F16BF16_SSISH_SH_fLi64ELi64ELNS4_4UMMA5MajorE0ELSN_0ELNSM_7ScaleInE0ELSO_0EEEEEENS4_6LayoutINS5_IJSC_SC_SC_EEENS5_IJNSA_ILi0EEEST_ST_EEEEENS5_IJNS4_10UnderscoreESW_SW_EEEEENS4_13SM90_TMA_LOADENS4_14ComposedLayoutINS4_7SwizzleILi3ELi4ELi3EEENS4_18smem_ptr_flag_bitsILi16EEENSR_INS5_IJNSA_ILi8EEESF_EEENS5_IJSF_SC_EEEEEEEvNS4_8identityENS4_23SM90_TMA_LOAD_MULTICASTES19_vS1A_EENS_8epilogue10collective18CollectiveEpilogueINS1D_23Sm100TmaWarpSpecializedILi3ELi2ELi16ELb1ELb0EEEJSG_NS5_IJNSR_ISF_SC_EENSR_INSA_ILi32EEESC_EEEEESH_SI_SH_SI_NS1D_6fusion15FusionCallbacksIS1H_NS1M_17LinearCombinationISH_fSH_fLNS_15FloatRoundStyleE2EEESG_S1L_JEEENS4_5SM1004TMEM4LOAD26SM100_TMEM_LOAD_16dp256b4xESZ_NS10_INS11_ILi2ELi4ELi3EEES14_NSR_INS5_IJS15_S1J_EEENS5_IJS1J_SC_EEEEEEENS4_17SM75_U32x4_LDSM_NENS4_14SM90_TMA_STOREES20_NS4_17SM90_U32x4_STSM_NENS4_39AutoVectorizingCopyWithAssumedAlignmentILi128EEEEEEvvEEEEvNT_6ParamsE:
	.zero		2944


//--------------------- SYMBOLS --------------------------

	.type		.nv.reservedSmem.offset0,@object
	.size		.nv.reservedSmem.offset0,0x4
	.type		.nv.reservedSmem.cap,@object
	.size		.nv.reservedSmem.cap,0x4
	.type		__assertfail,@function
